// auto-generated by cutlass_sweep.gemm — config: {"arch": "sm_100", "cluster_m": 4, "cluster_n": 1, "dtype": "int8", "dtype_b": "int8", "layout": "nt", "stages": 0, "tile_k": 32, "tile_m": 64, "tile_n": 64}
#include "cutlass/cutlass.h"
#include "cutlass/gemm/collective/collective_builder.hpp"
#include "cutlass/gemm/device/gemm_universal_adapter.h"
#include "cutlass/gemm/kernel/gemm_universal.hpp"
#include "cutlass/epilogue/collective/collective_builder.hpp"

using ElemA = int8_t;
using ElemB = int8_t;
using ElemCD = int8_t;
using Acc  = int32_t;
using TileShape    = cute::Shape<cute::_64, cute::_64, cute::_32>;
using ClusterShape = cute::Shape<cute::_4, cute::_1, cute::_1>;

using CollectiveEpilogue = typename cutlass::epilogue::collective::CollectiveBuilder<
    cutlass::arch::Sm100, cutlass::arch::OpClassTensorOp,
    TileShape, ClusterShape,
    cutlass::epilogue::collective::EpilogueTileAuto,
    Acc, Acc,
    ElemCD, cutlass::layout::RowMajor, 128 / cutlass::sizeof_bits<ElemCD>::value,
    ElemCD, cutlass::layout::RowMajor, 128 / cutlass::sizeof_bits<ElemCD>::value,
    cutlass::epilogue::collective::EpilogueScheduleAuto
  >::CollectiveOp;

using CollectiveMainloop = typename cutlass::gemm::collective::CollectiveBuilder<
    cutlass::arch::Sm100, cutlass::arch::OpClassTensorOp,
    ElemA, cutlass::layout::RowMajor, 128 / cutlass::sizeof_bits<ElemA>::value,
    ElemB, cutlass::layout::ColumnMajor, 128 / cutlass::sizeof_bits<ElemB>::value,
    Acc,
    TileShape, ClusterShape,
    cutlass::gemm::collective::StageCountAutoCarveout<static_cast<int>(sizeof(typename CollectiveEpilogue::SharedStorage))>,
    cutlass::gemm::collective::KernelScheduleAuto
  >::CollectiveOp;

using GemmKernel = cutlass::gemm::kernel::GemmUniversal<
    cute::Shape<int,int,int,int>,
    CollectiveMainloop,
    CollectiveEpilogue
>;
using Gemm = cutlass::gemm::device::GemmUniversalAdapter<GemmKernel>;

// Force the device kernel symbol into the cubin without needing a host main.
auto* _anchor = &cutlass::device_kernel<GemmKernel>;


// ===== COMPILED SASS (sm_100a) =====

	.target	sm_100a

	.elftype	@"ET_EXEC"


//--------------------- .note.nv.tkinfo           --------------------------
	.section	.note.nv.tkinfo,"",@"SHT_NOTE"
	.sectionflags	@"SHF_NOTE_NV_TKINFO"
	.tkinfo
        /*0018*/ 	.word	0x00000002
        /*0030*/ 	.string	""
        /*0030*/ 	.string	"ptxas"
        /*0030*/ 	.string	"Cuda compilation tools, release 13.0, V13.0.88"
        /*0030*/ 	.string	"Build cuda_13.0.r13.0/compiler.36424714_0"
        /*0030*/ 	.string	"-arch sm_100a -m 64 "



//--------------------- .note.nv.cuinfo           --------------------------
	.section	.note.nv.cuinfo,"",@"SHT_NOTE"
	.sectionflags	@"SHF_NOTE_NV_CUINFO"
        /*0018*/ 	.short	0x0002
        /*001a*/ 	.short	0x0064
        /*001c*/ 	.short	0x0082
	.zero		2


//--------------------- .nv.info                  --------------------------
	.section	.nv.info,"",@"SHT_CUDA_INFO"
	.align	4


	//----- nvinfo : EIATTR_REGCOUNT
	.align		4
        /*0000*/ 	.byte	0x04, 0x2f
        /*0002*/ 	.short	(.L_19 - .L_18)
	.align		4
.L_18:
        /*0004*/ 	.word	index@(_ZN7cutlass13device_kernelINS_4gemm6kernel13GemmUniversalIN4cute5tupleIJiiiiEEENS1_10collective13CollectiveMmaINS1_35MainloopSm100TmaUmmaWarpSpecializedILi54ELi2ELi4ENS5_IJNS4_1CILi4EEENSA_ILi1EEESC_EEEEENS5_IJNSA_ILi64EEESF_NSA_ILi32EEEEEEaNS5_IJlSC_lEEEaSI_NS4_8TiledMMAINS4_8MMA_AtomIJNS4_15SM100_MMA_S8_SSIaaiLi64ELi64ELNS4_4UMMA5MajorE0ELSN_0ELNSM_8SaturateE0EEEEEENS4_6LayoutINS5_IJSC_SC_SC_EEENS5_IJNSA_ILi0EEEST_ST_EEEEENS5_IJNS4_10UnderscoreESW_SW_EEEEENS4_13SM90_TMA_LOADENS4_14ComposedLayoutINS4_7SwizzleILi1ELi4ELi3EEENS4_18smem_ptr_flag_bitsILi8EEENSR_INS5_IJNSA_ILi8EEESG_EEENS5_IJSG_SC_EEEEEEEvNS4_8identityENS4_23SM90_TMA_LOAD_MULTICASTES19_vS1A_EENS_8epilogue10collective18CollectiveEpilogueINS1D_23Sm100TmaWarpSpecializedILi1ELi1ELi32ELb0ELb0EEEJSH_NS5_IJNSR_ISF_SC_EES1I_EEEaSI_aSI_NS1D_6fusion15FusionCallbacksIS1H_NS1K_17LinearCombinationIaiaiLNS_15FloatRoundStyleE2EEESH_S1J_JEEENS4_5SM1004TMEM4LOAD26SM100_TMEM_LOAD_16dp32b32xESZ_NS10_INS11_ILi2ELi4ELi3EEES14_NSR_INS5_IJS15_SF_EEENS5_IJSF_SC_EEEEEEENS4_39AutoVectorizingCopyWithAssumedAlignmentILi128EEENS4_14SM90_TMA_STOREES1Y_S20_S20_EEEvvEEEEvNT_6ParamsE)
        /*0008*/ 	.word	0x00000059


	//----- nvinfo : EIATTR_FRAME_SIZE
	.align		4
.L_19:
        /*000c*/ 	.byte	0x04, 0x11
        /*000e*/ 	.short	(.L_21 - .L_20)
	.align		4
.L_20:
        /*0010*/ 	.word	index@($__internal_2_$__cuda_sm10x_tcgen05_guardrail_trap_unallocated_columns_being_dealloced)
        /*0014*/ 	.word	0x00000000


	//----- nvinfo : EIATTR_FRAME_SIZE
	.align		4
.L_21:
        /*0018*/ 	.byte	0x04, 0x11
        /*001a*/ 	.short	(.L_23 - .L_22)
	.align		4
.L_22:
        /*001c*/ 	.word	index@($__internal_1_$__cuda_sm10x_tcgen05_guardrail_trap_phase_invalid_during_alloc)
        /*0020*/ 	.word	0x00000000


	//----- nvinfo : EIATTR_FRAME_SIZE
	.align		4
.L_23:
        /*0024*/ 	.byte	0x04, 0x11
        /*0026*/ 	.short	(.L_25 - .L_24)
	.align		4
.L_24:
        /*0028*/ 	.word	index@($__internal_0_$__cuda_sm10x_tcgen05_guardrail_trap_col_being_dealloced_not_returned_by_alloc)
        /*002c*/ 	.word	0x00000000


	//----- nvinfo : EIATTR_FRAME_SIZE
	.align		4
.L_25:
        /*0030*/ 	.byte	0x04, 0x11
        /*0032*/ 	.short	(.L_27 - .L_26)
	.align		4
.L_26:
        /*0034*/ 	.word	index@(_ZN7cutlass13device_kernelINS_4gemm6kernel13GemmUniversalIN4cute5tupleIJiiiiEEENS1_10collective13CollectiveMmaINS1_35MainloopSm100TmaUmmaWarpSpecializedILi54ELi2ELi4ENS5_IJNS4_1CILi4EEENSA_ILi1EEESC_EEEEENS5_IJNSA_ILi64EEESF_NSA_ILi32EEEEEEaNS5_IJlSC_lEEEaSI_NS4_8TiledMMAINS4_8MMA_AtomIJNS4_15SM100_MMA_S8_SSIaaiLi64ELi64ELNS4_4UMMA5MajorE0ELSN_0ELNSM_8SaturateE0EEEEEENS4_6LayoutINS5_IJSC_SC_SC_EEENS5_IJNSA_ILi0EEEST_ST_EEEEENS5_IJNS4_10UnderscoreESW_SW_EEEEENS4_13SM90_TMA_LOADENS4_14ComposedLayoutINS4_7SwizzleILi1ELi4ELi3EEENS4_18smem_ptr_flag_bitsILi8EEENSR_INS5_IJNSA_ILi8EEESG_EEENS5_IJSG_SC_EEEEEEEvNS4_8identityENS4_23SM90_TMA_LOAD_MULTICASTES19_vS1A_EENS_8epilogue10collective18CollectiveEpilogueINS1D_23Sm100TmaWarpSpecializedILi1ELi1ELi32ELb0ELb0EEEJSH_NS5_IJNSR_ISF_SC_EES1I_EEEaSI_aSI_NS1D_6fusion15FusionCallbacksIS1H_NS1K_17LinearCombinationIaiaiLNS_15FloatRoundStyleE2EEESH_S1J_JEEENS4_5SM1004TMEM4LOAD26SM100_TMEM_LOAD_16dp32b32xESZ_NS10_INS11_ILi2ELi4ELi3EEES14_NSR_INS5_IJS15_SF_EEENS5_IJSF_SC_EEEEEEENS4_39AutoVectorizingCopyWithAssumedAlignmentILi128EEENS4_14SM90_TMA_STOREES1Y_S20_S20_EEEvvEEEEvNT_6ParamsE)
        /*0038*/ 	.word	0x00000000


	//----- nvinfo : EIATTR_MIN_STACK_SIZE
	.align		4
.L_27:
        /*003c*/ 	.byte	0x04, 0x12
        /*003e*/ 	.short	(.L_29 - .L_28)
	.align		4
.L_28:
        /*0040*/ 	.word	index@(_ZN7cutlass13device_kernelINS_4gemm6kernel13GemmUniversalIN4cute5tupleIJiiiiEEENS1_10collective13CollectiveMmaINS1_35MainloopSm100TmaUmmaWarpSpecializedILi54ELi2ELi4ENS5_IJNS4_1CILi4EEENSA_ILi1EEESC_EEEEENS5_IJNSA_ILi64EEESF_NSA_ILi32EEEEEEaNS5_IJlSC_lEEEaSI_NS4_8TiledMMAINS4_8MMA_AtomIJNS4_15SM100_MMA_S8_SSIaaiLi64ELi64ELNS4_4UMMA5MajorE0ELSN_0ELNSM_8SaturateE0EEEEEENS4_6LayoutINS5_IJSC_SC_SC_EEENS5_IJNSA_ILi0EEEST_ST_EEEEENS5_IJNS4_10UnderscoreESW_SW_EEEEENS4_13SM90_TMA_LOADENS4_14ComposedLayoutINS4_7SwizzleILi1ELi4ELi3EEENS4_18smem_ptr_flag_bitsILi8EEENSR_INS5_IJNSA_ILi8EEESG_EEENS5_IJSG_SC_EEEEEEEvNS4_8identityENS4_23SM90_TMA_LOAD_MULTICASTES19_vS1A_EENS_8epilogue10collective18CollectiveEpilogueINS1D_23Sm100TmaWarpSpecializedILi1ELi1ELi32ELb0ELb0EEEJSH_NS5_IJNSR_ISF_SC_EES1I_EEEaSI_aSI_NS1D_6fusion15FusionCallbacksIS1H_NS1K_17LinearCombinationIaiaiLNS_15FloatRoundStyleE2EEESH_S1J_JEEENS4_5SM1004TMEM4LOAD26SM100_TMEM_LOAD_16dp32b32xESZ_NS10_INS11_ILi2ELi4ELi3EEES14_NSR_INS5_IJS15_SF_EEENS5_IJSF_SC_EEEEEEENS4_39AutoVectorizingCopyWithAssumedAlignmentILi128EEENS4_14SM90_TMA_STOREES1Y_S20_S20_EEEvvEEEEvNT_6ParamsE)
        /*0044*/ 	.word	0x00000000
.L_29:


//--------------------- .nv.compat                --------------------------
	.section	.nv.compat,"",@"SHT_CUDA_COMPAT_INFO"
	.align	4
        /*0000*/ 	.byte	0x02, 0x09, 0x01, 0x00, 0x02, 0x02, 0x03, 0x00, 0x02, 0x05, 0x06, 0x00, 0x03, 0x07, 0x01, 0x01
        /*0010*/ 	.byte	0x02, 0x03, 0x01, 0x00, 0x02, 0x06, 0x01, 0x00, 0x04, 0x0b, 0x08, 0x00, 0x01, 0x00, 0x00, 0x00
        /*0020*/ 	.byte	0x00, 0x00, 0x00, 0x00


//--------------------- .nv.info._ZN7cutlass13device_kernelINS_4gemm6kernel13GemmUniversalIN4cute5tupleIJiiiiEEENS1_10collective13CollectiveMmaINS1_35MainloopSm100TmaUmmaWarpSpecializedILi54ELi2ELi4ENS5_IJNS4_1CILi4EEENSA_ILi1EEESC_EEEEENS5_IJNSA_ILi64EEESF_NSA_ILi32EEEEEEaNS5_IJlSC_lEEEaSI_NS4_8TiledMMAINS4_8MMA_AtomIJNS4_15SM100_MMA_S8_SSIaaiLi64ELi64ELNS4_4UMMA5MajorE0ELSN_0ELNSM_8SaturateE0EEEEEENS4_6LayoutINS5_IJSC_SC_SC_EEENS5_IJNSA_ILi0EEEST_ST_EEEEENS5_IJNS4_10UnderscoreESW_SW_EEEEENS4_13SM90_TMA_LOADENS4_14ComposedLayoutINS4_7SwizzleILi1ELi4ELi3EEENS4_18smem_ptr_flag_bitsILi8EEENSR_INS5_IJNSA_ILi8EEESG_EEENS5_IJSG_SC_EEEEEEEvNS4_8identityENS4_23SM90_TMA_LOAD_MULTICASTES19_vS1A_EENS_8epilogue10collective18CollectiveEpilogueINS1D_23Sm100TmaWarpSpecializedILi1ELi1ELi32ELb0ELb0EEEJSH_NS5_IJNSR_ISF_SC_EES1I_EEEaSI_aSI_NS1D_6fusion15FusionCallbacksIS1H_NS1K_17LinearCombinationIaiaiLNS_15FloatRoundStyleE2EEESH_S1J_JEEENS4_5SM1004TMEM4LOAD26SM100_TMEM_LOAD_16dp32b32xESZ_NS10_INS11_ILi2ELi4ELi3EEES14_NSR_INS5_IJS15_SF_EEENS5_IJSF_SC_EEEEEEENS4_39AutoVectorizingCopyWithAssumedAlignmentILi128EEENS4_14SM90_TMA_STOREES1Y_S20_S20_EEEvvEEEEvNT_6ParamsE --------------------------
	.section	.nv.info._ZN7cutlass13device_kernelINS_4gemm6kernel13GemmUniversalIN4cute5tupleIJiiiiEEENS1_10collective13CollectiveMmaINS1_35MainloopSm100TmaUmmaWarpSpecializedILi54ELi2ELi4ENS5_IJNS4_1CILi4EEENSA_ILi1EEESC_EEEEENS5_IJNSA_ILi64EEESF_NSA_ILi32EEEEEEaNS5_IJlSC_lEEEaSI_NS4_8TiledMMAINS4_8MMA_AtomIJNS4_15SM100_MMA_S8_SSIaaiLi64ELi64ELNS4_4UMMA5MajorE0ELSN_0ELNSM_8SaturateE0EEEEEENS4_6LayoutINS5_IJSC_SC_SC_EEENS5_IJNSA_ILi0EEEST_ST_EEEEENS5_IJNS4_10UnderscoreESW_SW_EEEEENS4_13SM90_TMA_LOADENS4_14ComposedLayoutINS4_7SwizzleILi1ELi4ELi3EEENS4_18smem_ptr_flag_bitsILi8EEENSR_INS5_IJNSA_ILi8EEESG_EEENS5_IJSG_SC_EEEEEEEvNS4_8identityENS4_23SM90_TMA_LOAD_MULTICASTES19_vS1A_EENS_8epilogue10collective18CollectiveEpilogueINS1D_23Sm100TmaWarpSpecializedILi1ELi1ELi32ELb0ELb0EEEJSH_NS5_IJNSR_ISF_SC_EES1I_EEEaSI_aSI_NS1D_6fusion15FusionCallbacksIS1H_NS1K_17LinearCombinationIaiaiLNS_15FloatRoundStyleE2EEESH_S1J_JEEENS4_5SM1004TMEM4LOAD26SM100_TMEM_LOAD_16dp32b32xESZ_NS10_INS11_ILi2ELi4ELi3EEES14_NSR_INS5_IJS15_SF_EEENS5_IJSF_SC_EEEEEEENS4_39AutoVectorizingCopyWithAssumedAlignmentILi128EEENS4_14SM90_TMA_STOREES1Y_S20_S20_EEEvvEEEEvNT_6ParamsE,"",@"SHT_CUDA_INFO"
	.sectionflags	@""
	.align	4


	//----- nvinfo : EIATTR_CUDA_API_VERSION
	.align		4
        /*0000*/ 	.byte	0x04, 0x37
        /*0002*/ 	.short	(.L_31 - .L_30)
.L_30:
        /*0004*/ 	.word	0x00000082


	//----- nvinfo : EIATTR_KPARAM_INFO
	.align		4
.L_31:
        /*0008*/ 	.byte	0x04, 0x17
        /*000a*/ 	.short	(.L_33 - .L_32)
.L_32:
        /*000c*/ 	.word	0x00000000
        /*0010*/ 	.short	0x0000
        /*0012*/ 	.short	0x0000
        /*0014*/ 	.byte	0x00, 0xf0, 0x01, 0x20


	//----- nvinfo : EIATTR_AT_ENTRY_FRAGMENTS
	.align		4
.L_33:
        /*0018*/ 	.byte	0x04, 0x4f
        /*001a*/ 	.short	(.L_35 - .L_34)


	//   ....[0]....
.L_34:
        /*001c*/ 	.word	0x00000006


	//----- nvinfo : EIATTR_RESERVED_SMEM_USED
	.align		4
.L_35:
        /*0020*/ 	.byte	0x01, 0x41
	.zero		2


	//----- nvinfo : EIATTR_SPARSE_MMA_MASK
	.align		4
        /*0024*/ 	.byte	0x03, 0x50
        /*0026*/ 	.short	0x0000


	//----- nvinfo : EIATTR_TCGEN05_1CTA_USED
	.align		4
        /*0028*/ 	.byte	0x01, 0x51
	.zero		2


	//----- nvinfo : EIATTR_MAXREG_COUNT
	.align		4
        /*002c*/ 	.byte	0x03, 0x1b
        /*002e*/ 	.short	0x00ff


	//----- nvinfo : EIATTR_NUM_BARRIERS
	.align		4
        /*0030*/ 	.byte	0x02, 0x4c
        /*0032*/ 	.byte	0x07
	.zero		1


	//----- nvinfo : EIATTR_EXTERNS
	.align		4
        /*0034*/ 	.byte	0x04, 0x0f
        /*0036*/ 	.short	(.L_37 - .L_36)


	//   ....[0]....
	.align		4
.L_36:
        /*0038*/ 	.word	index@(__assertfail)


	//----- nvinfo : EIATTR_MERCURY_ISA_VERSION
	.align		4
.L_37:
        /*003c*/ 	.byte	0x03, 0x5f
        /*003e*/ 	.short	0x0101


	//----- nvinfo : EIATTR_INT_WARP_WIDE_INSTR_OFFSETS
	.align		4
        /*0040*/ 	.byte	0x04, 0x31
        /*0042*/ 	.short	(.L_39 - .L_38)


	//   ....[0]....
.L_38:
        /*0044*/ 	.word	0x00005da0


	//   ....[1]....
        /*0048*/ 	.word	0x00005dd0


	//   ....[2]....
        /*004c*/ 	.word	0x00005df0


	//   ....[3]....
        /*0050*/ 	.word	0x000069d0


	//   ....[4]....
        /*0054*/ 	.word	0x00006a80


	//----- nvinfo : EIATTR_COOP_GROUP_MASK_REGIDS
	.align		4
.L_39:
        /*0058*/ 	.byte	0x04, 0x29
        /*005a*/ 	.short	(.L_41 - .L_40)


	//   ....[0]....
.L_40:
        /*005c*/ 	.word	0xffffffff


	//   ....[1]....
        /*0060*/ 	.word	0xffffffff


	//   ....[2]....
        /*0064*/ 	.word	0xffffffff


	//   ....[3]....
        /*0068*/ 	.word	0xffffffff


	//   ....[4]....
        /*006c*/ 	.word	0xffffffff


	//   ....[5]....
        /*0070*/ 	.word	0xffffffff


	//   ....[6]....
        /*0074*/ 	.word	0xffffffff


	//   ....[7]....
        /*0078*/ 	.word	0xffffffff


	//   ....[8]....
        /*007c*/ 	.word	0xffffffff


	//   ....[9]....
        /*0080*/ 	.word	0xffffffff


	//   ....[10]....
        /*0084*/ 	.word	0xffffffff


	//   ....[11]....
        /*0088*/ 	.word	0xffffffff


	//   ....[12]....
        /*008c*/ 	.word	0xffffffff


	//   ....[13]....
        /*0090*/ 	.word	0xffffffff


	//----- nvinfo : EIATTR_COOP_GROUP_INSTR_OFFSETS
	.align		4
.L_41:
        /*0094*/ 	.byte	0x04, 0x28
        /*0096*/ 	.short	(.L_43 - .L_42)


	//   ....[0]....
.L_42:
        /*0098*/ 	.word	0x00000080


	//   ....[1]....
        /*009c*/ 	.word	0x000004e0


	//   ....[2]....
        /*00a0*/ 	.word	0x00000ce0


	//   ....[3]....
        /*00a4*/ 	.word	0x00000e20


	//   ....[4]....
        /*00a8*/ 	.word	0x00000f20


	//   ....[5]....
        /*00ac*/ 	.word	0x00001090


	//   ....[6]....
        /*00b0*/ 	.word	0x00001230


	//   ....[7]....
        /*00b4*/ 	.word	0x000013f0


	//   ....[8]....
        /*00b8*/ 	.word	0x00002620


	//   ....[9]....
        /*00bc*/ 	.word	0x000050e0


	//   ....[10]....
        /*00c0*/ 	.word	0x000052f0


	//   ....[11]....
        /*00c4*/ 	.word	0x00005320


	//   ....[12]....
        /*00c8*/ 	.word	0x00005c80


	//   ....[13]....
        /*00cc*/ 	.word	0x00005eb0


	//----- nvinfo : EIATTR_VRC_CTA_INIT_COUNT
	.align		4
.L_43:
        /*00d0*/ 	.byte	0x02, 0x4a
        /*00d2*/ 	.byte	0x80
	.zero		1


	//----- nvinfo : EIATTR_SYSCALL_OFFSETS
	.align		4
        /*00d4*/ 	.byte	0x04, 0x46
        /*00d6*/ 	.short	(.L_45 - .L_44)


	//   ....[0]....
.L_44:
        /*00d8*/ 	.word	0x000075e0


	//   ....[1]....
        /*00dc*/ 	.word	0x00007720


	//   ....[2]....
        /*00e0*/ 	.word	0x00007ea0


	//----- nvinfo : EIATTR_MBARRIER_INSTR_OFFSETS
	.align		4
.L_45:
        /*00e4*/ 	.byte	0x04, 0x39
        /*00e6*/ 	.short	(.L_47 - .L_46)


	//   ....[0]....
.L_46:
        /*00e8*/ 	.word	0x00000600
        /*00ec*/ 	.word	0x000000ff
        /*00f0*/ 	.word	0x00000000
        /*00f4*/ 	.short	0x0100
        /*00f6*/ 	.byte	0x04
	.zero		1


	//   ....[1]....
        /*00f8*/ 	.word	0x00000610
        /*00fc*/ 	.word	0x000000ff
        /*0100*/ 	.word	0x000001b0
        /*0104*/ 	.short	0x0100
        /*0106*/ 	.byte	0x04
	.zero		1


	//   ....[2]....
        /*0108*/ 	.word	0x00000620
        /*010c*/ 	.word	0x000000ff
        /*0110*/ 	.word	0x00000008
        /*0114*/ 	.short	0x0100
        /*0116*/ 	.byte	0x04
	.zero		1


	//   ....[3]....
        /*0118*/ 	.word	0x00000630
        /*011c*/ 	.word	0x000000ff
        /*0120*/ 	.word	0x000001b8
        /*0124*/ 	.short	0x0100
        /*0126*/ 	.byte	0x04
	.zero		1


	//   ....[4]....
        /*0128*/ 	.word	0x00000640
        /*012c*/ 	.word	0x000000ff
        /*0130*/ 	.word	0x00000010
        /*0134*/ 	.short	0x0100
        /*0136*/ 	.byte	0x04
	.zero		1


	//   ....[5]....
        /*0138*/ 	.word	0x00000650
        /*013c*/ 	.word	0x000000ff
        /*0140*/ 	.word	0x000001c0
        /*0144*/ 	.short	0x0100
        /*0146*/ 	.byte	0x04
	.zero		1


	//   ....[6]....
        /*0148*/ 	.word	0x00000660
        /*014c*/ 	.word	0x000000ff
        /*0150*/ 	.word	0x00000018
        /*0154*/ 	.short	0x0100
        /*0156*/ 	.byte	0x04
	.zero		1


	//   ....[7]....
        /*0158*/ 	.word	0x00000670
        /*015c*/ 	.word	0x000000ff
        /*0160*/ 	.word	0x000001c8
        /*0164*/ 	.short	0x0100
        /*0166*/ 	.byte	0x04
	.zero		1


	//   ....[8]....
        /*0168*/ 	.word	0x00000680
        /*016c*/ 	.word	0x000000ff
        /*0170*/ 	.word	0x00000020
        /*0174*/ 	.short	0x0100
        /*0176*/ 	.byte	0x04
	.zero		1


	//   ....[9]....
        /*0178*/ 	.word	0x00000690
        /*017c*/ 	.word	0x000000ff
        /*0180*/ 	.word	0x000001d0
        /*0184*/ 	.short	0x0100
        /*0186*/ 	.byte	0x04
	.zero		1


	//   ....[10]....
        /*0188*/ 	.word	0x000006a0
        /*018c*/ 	.word	0x000000ff
        /*0190*/ 	.word	0x00000028
        /*0194*/ 	.short	0x0100
        /*0196*/ 	.byte	0x04
	.zero		1


	//   ....[11]....
        /*0198*/ 	.word	0x000006b0
        /*019c*/ 	.word	0x000000ff
        /*01a0*/ 	.word	0x000001d8
        /*01a4*/ 	.short	0x0100
        /*01a6*/ 	.byte	0x04
	.zero		1


	//   ....[12]....
        /*01a8*/ 	.word	0x000006c0
        /*01ac*/ 	.word	0x000000ff
        /*01b0*/ 	.word	0x00000030
        /*01b4*/ 	.short	0x0100
        /*01b6*/ 	.byte	0x04
	.zero		1


	//   ....[13]....
        /*01b8*/ 	.word	0x000006d0
        /*01bc*/ 	.word	0x000000ff
        /*01c0*/ 	.word	0x000001e0
        /*01c4*/ 	.short	0x0100
        /*01c6*/ 	.byte	0x04
	.zero		1


	//   ....[14]....
        /*01c8*/ 	.word	0x000006e0
        /*01cc*/ 	.word	0x000000ff
        /*01d0*/ 	.word	0x00000038
        /*01d4*/ 	.short	0x0100
        /*01d6*/ 	.byte	0x04
	.zero		1


	//   ....[15]....
        /*01d8*/ 	.word	0x000006f0
        /*01dc*/ 	.word	0x000000ff
        /*01e0*/ 	.word	0x000001e8
        /*01e4*/ 	.short	0x0100
        /*01e6*/ 	.byte	0x04
	.zero		1


	//   ....[16]....
        /*01e8*/ 	.word	0x00000700
        /*01ec*/ 	.word	0x000000ff
        /*01f0*/ 	.word	0x00000040
        /*01f4*/ 	.short	0x0100
        /*01f6*/ 	.byte	0x04
	.zero		1


	//   ....[17]....
        /*01f8*/ 	.word	0x00000710
        /*01fc*/ 	.word	0x000000ff
        /*0200*/ 	.word	0x000001f0
        /*0204*/ 	.short	0x0100
        /*0206*/ 	.byte	0x04
	.zero		1


	//   ....[18]....
        /*0208*/ 	.word	0x00000720
        /*020c*/ 	.word	0x000000ff
        /*0210*/ 	.word	0x00000048
        /*0214*/ 	.short	0x0100
        /*0216*/ 	.byte	0x04
	.zero		1


	//   ....[19]....
        /*0218*/ 	.word	0x00000730
        /*021c*/ 	.word	0x000000ff
        /*0220*/ 	.word	0x000001f8
        /*0224*/ 	.short	0x0100
        /*0226*/ 	.byte	0x04
	.zero		1


	//   ....[20]....
        /*0228*/ 	.word	0x00000740
        /*022c*/ 	.word	0x000000ff
        /*0230*/ 	.word	0x00000050
        /*0234*/ 	.short	0x0100
        /*0236*/ 	.byte	0x04
	.zero		1


	//   ....[21]....
        /*0238*/ 	.word	0x00000750
        /*023c*/ 	.word	0x000000ff
        /*0240*/ 	.word	0x00000200
        /*0244*/ 	.short	0x0100
        /*0246*/ 	.byte	0x04
	.zero		1


	//   ....[22]....
        /*0248*/ 	.word	0x00000760
        /*024c*/ 	.word	0x000000ff
        /*0250*/ 	.word	0x00000058
        /*0254*/ 	.short	0x0100
        /*0256*/ 	.byte	0x04
	.zero		1


	//   ....[23]....
        /*0258*/ 	.word	0x00000770
        /*025c*/ 	.word	0x000000ff
        /*0260*/ 	.word	0x00000208
        /*0264*/ 	.short	0x0100
        /*0266*/ 	.byte	0x04
	.zero		1


	//   ....[24]....
        /*0268*/ 	.word	0x00000780
        /*026c*/ 	.word	0x000000ff
        /*0270*/ 	.word	0x00000060
        /*0274*/ 	.short	0x0100
        /*0276*/ 	.byte	0x04
	.zero		1


	//   ....[25]....
        /*0278*/ 	.word	0x00000790
        /*027c*/ 	.word	0x000000ff
        /*0280*/ 	.word	0x00000210
        /*0284*/ 	.short	0x0100
        /*0286*/ 	.byte	0x04
	.zero		1


	//   ....[26]....
        /*0288*/ 	.word	0x000007a0
        /*028c*/ 	.word	0x000000ff
        /*0290*/ 	.word	0x00000068
        /*0294*/ 	.short	0x0100
        /*0296*/ 	.byte	0x04
	.zero		1


	//   ....[27]....
        /*0298*/ 	.word	0x000007b0
        /*029c*/ 	.word	0x000000ff
        /*02a0*/ 	.word	0x00000218
        /*02a4*/ 	.short	0x0100
        /*02a6*/ 	.byte	0x04
	.zero		1


	//   ....[28]....
        /*02a8*/ 	.word	0x000007c0
        /*02ac*/ 	.word	0x000000ff
        /*02b0*/ 	.word	0x00000070
        /*02b4*/ 	.short	0x0100
        /*02b6*/ 	.byte	0x04
	.zero		1


	//   ....[29]....
        /*02b8*/ 	.word	0x000007d0
        /*02bc*/ 	.word	0x000000ff
        /*02c0*/ 	.word	0x00000220
        /*02c4*/ 	.short	0x0100
        /*02c6*/ 	.byte	0x04
	.zero		1


	//   ....[30]....
        /*02c8*/ 	.word	0x000007e0
        /*02cc*/ 	.word	0x000000ff
        /*02d0*/ 	.word	0x00000078
        /*02d4*/ 	.short	0x0100
        /*02d6*/ 	.byte	0x04
	.zero		1


	//   ....[31]....
        /*02d8*/ 	.word	0x000007f0
        /*02dc*/ 	.word	0x000000ff
        /*02e0*/ 	.word	0x00000228
        /*02e4*/ 	.short	0x0100
        /*02e6*/ 	.byte	0x04
	.zero		1


	//   ....[32]....
        /*02e8*/ 	.word	0x00000800
        /*02ec*/ 	.word	0x000000ff
        /*02f0*/ 	.word	0x00000080
        /*02f4*/ 	.short	0x0100
        /*02f6*/ 	.byte	0x04
	.zero		1


	//   ....[33]....
        /*02f8*/ 	.word	0x00000810
        /*02fc*/ 	.word	0x000000ff
        /*0300*/ 	.word	0x00000230
        /*0304*/ 	.short	0x0100
        /*0306*/ 	.byte	0x04
	.zero		1


	//   ....[34]....
        /*0308*/ 	.word	0x00000820
        /*030c*/ 	.word	0x000000ff
        /*0310*/ 	.word	0x00000088
        /*0314*/ 	.short	0x0100
        /*0316*/ 	.byte	0x04
	.zero		1


	//   ....[35]....
        /*0318*/ 	.word	0x00000830
        /*031c*/ 	.word	0x000000ff
        /*0320*/ 	.word	0x00000238
        /*0324*/ 	.short	0x0100
        /*0326*/ 	.byte	0x04
	.zero		1


	//   ....[36]....
        /*0328*/ 	.word	0x00000840
        /*032c*/ 	.word	0x000000ff
        /*0330*/ 	.word	0x00000090
        /*0334*/ 	.short	0x0100
        /*0336*/ 	.byte	0x04
	.zero		1


	//   ....[37]....
        /*0338*/ 	.word	0x00000850
        /*033c*/ 	.word	0x000000ff
        /*0340*/ 	.word	0x00000240
        /*0344*/ 	.short	0x0100
        /*0346*/ 	.byte	0x04
	.zero		1


	//   ....[38]....
        /*0348*/ 	.word	0x00000860
        /*034c*/ 	.word	0x000000ff
        /*0350*/ 	.word	0x00000098
        /*0354*/ 	.short	0x0100
        /*0356*/ 	.byte	0x04
	.zero		1


	//   ....[39]....
        /*0358*/ 	.word	0x00000870
        /*035c*/ 	.word	0x000000ff
        /*0360*/ 	.word	0x00000248
        /*0364*/ 	.short	0x0100
        /*0366*/ 	.byte	0x04
	.zero		1


	//   ....[40]....
        /*0368*/ 	.word	0x00000880
        /*036c*/ 	.word	0x000000ff
        /*0370*/ 	.word	0x000000a0
        /*0374*/ 	.short	0x0100
        /*0376*/ 	.byte	0x04
	.zero		1


	//   ....[41]....
        /*0378*/ 	.word	0x00000890
        /*037c*/ 	.word	0x000000ff
        /*0380*/ 	.word	0x00000250
        /*0384*/ 	.short	0x0100
        /*0386*/ 	.byte	0x04
	.zero		1


	//   ....[42]....
        /*0388*/ 	.word	0x000008a0
        /*038c*/ 	.word	0x000000ff
        /*0390*/ 	.word	0x000000a8
        /*0394*/ 	.short	0x0100
        /*0396*/ 	.byte	0x04
	.zero		1


	//   ....[43]....
        /*0398*/ 	.word	0x000008b0
        /*039c*/ 	.word	0x000000ff
        /*03a0*/ 	.word	0x00000258
        /*03a4*/ 	.short	0x0100
        /*03a6*/ 	.byte	0x04
	.zero		1


	//   ....[44]....
        /*03a8*/ 	.word	0x000008c0
        /*03ac*/ 	.word	0x000000ff
        /*03b0*/ 	.word	0x000000b0
        /*03b4*/ 	.short	0x0100
        /*03b6*/ 	.byte	0x04
	.zero		1


	//   ....[45]....
        /*03b8*/ 	.word	0x000008d0
        /*03bc*/ 	.word	0x000000ff
        /*03c0*/ 	.word	0x00000260
        /*03c4*/ 	.short	0x0100
        /*03c6*/ 	.byte	0x04
	.zero		1


	//   ....[46]....
        /*03c8*/ 	.word	0x000008e0
        /*03cc*/ 	.word	0x000000ff
        /*03d0*/ 	.word	0x000000b8
        /*03d4*/ 	.short	0x0100
        /*03d6*/ 	.byte	0x04
	.zero		1


	//   ....[47]....
        /*03d8*/ 	.word	0x000008f0
        /*03dc*/ 	.word	0x000000ff
        /*03e0*/ 	.word	0x00000268
        /*03e4*/ 	.short	0x0100
        /*03e6*/ 	.byte	0x04
	.zero		1


	//   ....[48]....
        /*03e8*/ 	.word	0x00000900
        /*03ec*/ 	.word	0x000000ff
        /*03f0*/ 	.word	0x000000c0
        /*03f4*/ 	.short	0x0100
        /*03f6*/ 	.byte	0x04
	.zero		1


	//   ....[49]....
        /*03f8*/ 	.word	0x00000910
        /*03fc*/ 	.word	0x000000ff
        /*0400*/ 	.word	0x00000270
        /*0404*/ 	.short	0x0100
        /*0406*/ 	.byte	0x04
	.zero		1


	//   ....[50]....
        /*0408*/ 	.word	0x00000920
        /*040c*/ 	.word	0x000000ff
        /*0410*/ 	.word	0x000000c8
        /*0414*/ 	.short	0x0100
        /*0416*/ 	.byte	0x04
	.zero		1


	//   ....[51]....
        /*0418*/ 	.word	0x00000930
        /*041c*/ 	.word	0x000000ff
        /*0420*/ 	.word	0x00000278
        /*0424*/ 	.short	0x0100
        /*0426*/ 	.byte	0x04
	.zero		1


	//   ....[52]....
        /*0428*/ 	.word	0x00000940
        /*042c*/ 	.word	0x000000ff
        /*0430*/ 	.word	0x000000d0
        /*0434*/ 	.short	0x0100
        /*0436*/ 	.byte	0x04
	.zero		1


	//   ....[53]....
        /*0438*/ 	.word	0x00000950
        /*043c*/ 	.word	0x000000ff
        /*0440*/ 	.word	0x00000280
        /*0444*/ 	.short	0x0100
        /*0446*/ 	.byte	0x04
	.zero		1


	//   ....[54]....
        /*0448*/ 	.word	0x00000960
        /*044c*/ 	.word	0x000000ff
        /*0450*/ 	.word	0x000000d8
        /*0454*/ 	.short	0x0100
        /*0456*/ 	.byte	0x04
	.zero		1


	//   ....[55]....
        /*0458*/ 	.word	0x00000970
        /*045c*/ 	.word	0x000000ff
        /*0460*/ 	.word	0x00000288
        /*0464*/ 	.short	0x0100
        /*0466*/ 	.byte	0x04
	.zero		1


	//   ....[56]....
        /*0468*/ 	.word	0x00000980
        /*046c*/ 	.word	0x000000ff
        /*0470*/ 	.word	0x000000e0
        /*0474*/ 	.short	0x0100
        /*0476*/ 	.byte	0x04
	.zero		1


	//   ....[57]....
        /*0478*/ 	.word	0x00000990
        /*047c*/ 	.word	0x000000ff
        /*0480*/ 	.word	0x00000290
        /*0484*/ 	.short	0x0100
        /*0486*/ 	.byte	0x04
	.zero		1


	//   ....[58]....
        /*0488*/ 	.word	0x000009a0
        /*048c*/ 	.word	0x000000ff
        /*0490*/ 	.word	0x000000e8
        /*0494*/ 	.short	0x0100
        /*0496*/ 	.byte	0x04
	.zero		1


	//   ....[59]....
        /*0498*/ 	.word	0x000009b0
        /*049c*/ 	.word	0x000000ff
        /*04a0*/ 	.word	0x00000298
        /*04a4*/ 	.short	0x0100
        /*04a6*/ 	.byte	0x04
	.zero		1


	//   ....[60]....
        /*04a8*/ 	.word	0x000009c0
        /*04ac*/ 	.word	0x000000ff
        /*04b0*/ 	.word	0x000000f0
        /*04b4*/ 	.short	0x0100
        /*04b6*/ 	.byte	0x04
	.zero		1


	//   ....[61]....
        /*04b8*/ 	.word	0x000009d0
        /*04bc*/ 	.word	0x000000ff
        /*04c0*/ 	.word	0x000002a0
        /*04c4*/ 	.short	0x0100
        /*04c6*/ 	.byte	0x04
	.zero		1


	//   ....[62]....
        /*04c8*/ 	.word	0x000009e0
        /*04cc*/ 	.word	0x000000ff
        /*04d0*/ 	.word	0x000000f8
        /*04d4*/ 	.short	0x0100
        /*04d6*/ 	.byte	0x04
	.zero		1


	//   ....[63]....
        /*04d8*/ 	.word	0x000009f0
        /*04dc*/ 	.word	0x000000ff
        /*04e0*/ 	.word	0x000002a8
        /*04e4*/ 	.short	0x0100
        /*04e6*/ 	.byte	0x04
	.zero		1


	//   ....[64]....
        /*04e8*/ 	.word	0x00000a00
        /*04ec*/ 	.word	0x000000ff
        /*04f0*/ 	.word	0x00000100
        /*04f4*/ 	.short	0x0100
        /*04f6*/ 	.byte	0x04
	.zero		1


	//   ....[65]....
        /*04f8*/ 	.word	0x00000a10
        /*04fc*/ 	.word	0x000000ff
        /*0500*/ 	.word	0x000002b0
        /*0504*/ 	.short	0x0100
        /*0506*/ 	.byte	0x04
	.zero		1


	//   ....[66]....
        /*0508*/ 	.word	0x00000a20
        /*050c*/ 	.word	0x000000ff
        /*0510*/ 	.word	0x00000108
        /*0514*/ 	.short	0x0100
        /*0516*/ 	.byte	0x04
	.zero		1


	//   ....[67]....
        /*0518*/ 	.word	0x00000a30
        /*051c*/ 	.word	0x000000ff
        /*0520*/ 	.word	0x000002b8
        /*0524*/ 	.short	0x0100
        /*0526*/ 	.byte	0x04
	.zero		1


	//   ....[68]....
        /*0528*/ 	.word	0x00000a40
        /*052c*/ 	.word	0x000000ff
        /*0530*/ 	.word	0x00000110
        /*0534*/ 	.short	0x0100
        /*0536*/ 	.byte	0x04
	.zero		1


	//   ....[69]....
        /*0538*/ 	.word	0x00000a50
        /*053c*/ 	.word	0x000000ff
        /*0540*/ 	.word	0x000002c0
        /*0544*/ 	.short	0x0100
        /*0546*/ 	.byte	0x04
	.zero		1


	//   ....[70]....
        /*0548*/ 	.word	0x00000a60
        /*054c*/ 	.word	0x000000ff
        /*0550*/ 	.word	0x00000118
        /*0554*/ 	.short	0x0100
        /*0556*/ 	.byte	0x04
	.zero		1


	//   ....[71]....
        /*0558*/ 	.word	0x00000a70
        /*055c*/ 	.word	0x000000ff
        /*0560*/ 	.word	0x000002c8
        /*0564*/ 	.short	0x0100
        /*0566*/ 	.byte	0x04
	.zero		1


	//   ....[72]....
        /*0568*/ 	.word	0x00000a80
        /*056c*/ 	.word	0x000000ff
        /*0570*/ 	.word	0x00000120
        /*0574*/ 	.short	0x0100
        /*0576*/ 	.byte	0x04
	.zero		1


	//   ....[73]....
        /*0578*/ 	.word	0x00000a90
        /*057c*/ 	.word	0x000000ff
        /*0580*/ 	.word	0x000002d0
        /*0584*/ 	.short	0x0100
        /*0586*/ 	.byte	0x04
	.zero		1


	//   ....[74]....
        /*0588*/ 	.word	0x00000aa0
        /*058c*/ 	.word	0x000000ff
        /*0590*/ 	.word	0x00000128
        /*0594*/ 	.short	0x0100
        /*0596*/ 	.byte	0x04
	.zero		1


	//   ....[75]....
        /*0598*/ 	.word	0x00000ab0
        /*059c*/ 	.word	0x000000ff
        /*05a0*/ 	.word	0x000002d8
        /*05a4*/ 	.short	0x0100
        /*05a6*/ 	.byte	0x04
	.zero		1


	//   ....[76]....
        /*05a8*/ 	.word	0x00000ac0
        /*05ac*/ 	.word	0x000000ff
        /*05b0*/ 	.word	0x00000130
        /*05b4*/ 	.short	0x0100
        /*05b6*/ 	.byte	0x04
	.zero		1


	//   ....[77]....
        /*05b8*/ 	.word	0x00000ad0
        /*05bc*/ 	.word	0x000000ff
        /*05c0*/ 	.word	0x000002e0
        /*05c4*/ 	.short	0x0100
        /*05c6*/ 	.byte	0x04
	.zero		1


	//   ....[78]....
        /*05c8*/ 	.word	0x00000ae0
        /*05cc*/ 	.word	0x000000ff
        /*05d0*/ 	.word	0x00000138
        /*05d4*/ 	.short	0x0100
        /*05d6*/ 	.byte	0x04
	.zero		1


	//   ....[79]....
        /*05d8*/ 	.word	0x00000af0
        /*05dc*/ 	.word	0x000000ff
        /*05e0*/ 	.word	0x000002e8
        /*05e4*/ 	.short	0x0100
        /*05e6*/ 	.byte	0x04
	.zero		1


	//   ....[80]....
        /*05e8*/ 	.word	0x00000b00
        /*05ec*/ 	.word	0x000000ff
        /*05f0*/ 	.word	0x00000140
        /*05f4*/ 	.short	0x0100
        /*05f6*/ 	.byte	0x04
	.zero		1


	//   ....[81]....
        /*05f8*/ 	.word	0x00000b10
        /*05fc*/ 	.word	0x000000ff
        /*0600*/ 	.word	0x000002f0
        /*0604*/ 	.short	0x0100
        /*0606*/ 	.byte	0x04
	.zero		1


	//   ....[82]....
        /*0608*/ 	.word	0x00000b20
        /*060c*/ 	.word	0x000000ff
        /*0610*/ 	.word	0x00000148
        /*0614*/ 	.short	0x0100
        /*0616*/ 	.byte	0x04
	.zero		1


	//   ....[83]....
        /*0618*/ 	.word	0x00000b30
        /*061c*/ 	.word	0x000000ff
        /*0620*/ 	.word	0x000002f8
        /*0624*/ 	.short	0x0100
        /*0626*/ 	.byte	0x04
	.zero		1


	//   ....[84]....
        /*0628*/ 	.word	0x00000b40
        /*062c*/ 	.word	0x000000ff
        /*0630*/ 	.word	0x00000150
        /*0634*/ 	.short	0x0100
        /*0636*/ 	.byte	0x04
	.zero		1


	//   ....[85]....
        /*0638*/ 	.word	0x00000b50
        /*063c*/ 	.word	0x000000ff
        /*0640*/ 	.word	0x00000300
        /*0644*/ 	.short	0x0100
        /*0646*/ 	.byte	0x04
	.zero		1


	//   ....[86]....
        /*0648*/ 	.word	0x00000b60
        /*064c*/ 	.word	0x000000ff
        /*0650*/ 	.word	0x00000158
        /*0654*/ 	.short	0x0100
        /*0656*/ 	.byte	0x04
	.zero		1


	//   ....[87]....
        /*0658*/ 	.word	0x00000b70
        /*065c*/ 	.word	0x000000ff
        /*0660*/ 	.word	0x00000308
        /*0664*/ 	.short	0x0100
        /*0666*/ 	.byte	0x04
	.zero		1


	//   ....[88]....
        /*0668*/ 	.word	0x00000b80
        /*066c*/ 	.word	0x000000ff
        /*0670*/ 	.word	0x00000160
        /*0674*/ 	.short	0x0100
        /*0676*/ 	.byte	0x04
	.zero		1


	//   ....[89]....
        /*0678*/ 	.word	0x00000b90
        /*067c*/ 	.word	0x000000ff
        /*0680*/ 	.word	0x00000310
        /*0684*/ 	.short	0x0100
        /*0686*/ 	.byte	0x04
	.zero		1


	//   ....[90]....
        /*0688*/ 	.word	0x00000ba0
        /*068c*/ 	.word	0x000000ff
        /*0690*/ 	.word	0x00000168
        /*0694*/ 	.short	0x0100
        /*0696*/ 	.byte	0x04
	.zero		1


	//   ....[91]....
        /*0698*/ 	.word	0x00000bb0
        /*069c*/ 	.word	0x000000ff
        /*06a0*/ 	.word	0x00000318
        /*06a4*/ 	.short	0x0100
        /*06a6*/ 	.byte	0x04
	.zero		1


	//   ....[92]....
        /*06a8*/ 	.word	0x00000bc0
        /*06ac*/ 	.word	0x000000ff
        /*06b0*/ 	.word	0x00000170
        /*06b4*/ 	.short	0x0100
        /*06b6*/ 	.byte	0x04
	.zero		1


	//   ....[93]....
        /*06b8*/ 	.word	0x00000bd0
        /*06bc*/ 	.word	0x000000ff
        /*06c0*/ 	.word	0x00000320
        /*06c4*/ 	.short	0x0100
        /*06c6*/ 	.byte	0x04
	.zero		1


	//   ....[94]....
        /*06c8*/ 	.word	0x00000be0
        /*06cc*/ 	.word	0x000000ff
        /*06d0*/ 	.word	0x00000178
        /*06d4*/ 	.short	0x0100
        /*06d6*/ 	.byte	0x04
	.zero		1


	//   ....[95]....
        /*06d8*/ 	.word	0x00000bf0
        /*06dc*/ 	.word	0x000000ff
        /*06e0*/ 	.word	0x00000328
        /*06e4*/ 	.short	0x0100
        /*06e6*/ 	.byte	0x04
	.zero		1


	//   ....[96]....
        /*06e8*/ 	.word	0x00000c00
        /*06ec*/ 	.word	0x000000ff
        /*06f0*/ 	.word	0x00000180
        /*06f4*/ 	.short	0x0100
        /*06f6*/ 	.byte	0x04
	.zero		1


	//   ....[97]....
        /*06f8*/ 	.word	0x00000c10
        /*06fc*/ 	.word	0x000000ff
        /*0700*/ 	.word	0x00000330
        /*0704*/ 	.short	0x0100
        /*0706*/ 	.byte	0x04
	.zero		1


	//   ....[98]....
        /*0708*/ 	.word	0x00000c20
        /*070c*/ 	.word	0x000000ff
        /*0710*/ 	.word	0x00000188
        /*0714*/ 	.short	0x0100
        /*0716*/ 	.byte	0x04
	.zero		1


	//   ....[99]....
        /*0718*/ 	.word	0x00000c30
        /*071c*/ 	.word	0x000000ff
        /*0720*/ 	.word	0x00000338
        /*0724*/ 	.short	0x0100
        /*0726*/ 	.byte	0x04
	.zero		1


	//   ....[100]....
        /*0728*/ 	.word	0x00000c40
        /*072c*/ 	.word	0x000000ff
        /*0730*/ 	.word	0x00000190
        /*0734*/ 	.short	0x0100
        /*0736*/ 	.byte	0x04
	.zero		1


	//   ....[101]....
        /*0738*/ 	.word	0x00000c50
        /*073c*/ 	.word	0x000000ff
        /*0740*/ 	.word	0x00000340
        /*0744*/ 	.short	0x0100
        /*0746*/ 	.byte	0x04
	.zero		1


	//   ....[102]....
        /*0748*/ 	.word	0x00000c60
        /*074c*/ 	.word	0x000000ff
        /*0750*/ 	.word	0x00000198
        /*0754*/ 	.short	0x0100
        /*0756*/ 	.byte	0x04
	.zero		1


	//   ....[103]....
        /*0758*/ 	.word	0x00000c70
        /*075c*/ 	.word	0x000000ff
        /*0760*/ 	.word	0x00000348
        /*0764*/ 	.short	0x0100
        /*0766*/ 	.byte	0x04
	.zero		1


	//   ....[104]....
        /*0768*/ 	.word	0x00000c80
        /*076c*/ 	.word	0x000000ff
        /*0770*/ 	.word	0x000001a0
        /*0774*/ 	.short	0x0100
        /*0776*/ 	.byte	0x04
	.zero		1


	//   ....[105]....
        /*0778*/ 	.word	0x00000c90
        /*077c*/ 	.word	0x000000ff
        /*0780*/ 	.word	0x00000350
        /*0784*/ 	.short	0x0100
        /*0786*/ 	.byte	0x04
	.zero		1


	//   ....[106]....
        /*0788*/ 	.word	0x00000ca0
        /*078c*/ 	.word	0x000000ff
        /*0790*/ 	.word	0x000001a8
        /*0794*/ 	.short	0x0100
        /*0796*/ 	.byte	0x04
	.zero		1


	//   ....[107]....
        /*0798*/ 	.word	0x00000cb0
        /*079c*/ 	.word	0x000000ff
        /*07a0*/ 	.word	0x00000358
        /*07a4*/ 	.short	0x0100
        /*07a6*/ 	.byte	0x04
	.zero		1


	//   ....[108]....
        /*07a8*/ 	.word	0x00000df0
        /*07ac*/ 	.word	0x000000ff
        /*07b0*/ 	.word	0x00000360
        /*07b4*/ 	.short	0x0100
        /*07b6*/ 	.byte	0x04
	.zero		1


	//   ....[109]....
        /*07b8*/ 	.word	0x00000e00
        /*07bc*/ 	.word	0x000000ff
        /*07c0*/ 	.word	0x00000368
        /*07c4*/ 	.short	0x0100
        /*07c6*/ 	.byte	0x04
	.zero		1


	//   ....[110]....
        /*07c8*/ 	.word	0x00000ef0
        /*07cc*/ 	.word	0x000000ff
        /*07d0*/ 	.word	0x00000370
        /*07d4*/ 	.short	0x0100
        /*07d6*/ 	.byte	0x06
	.zero		1


	//   ....[111]....
        /*07d8*/ 	.word	0x00000f00
        /*07dc*/ 	.word	0x000000ff
        /*07e0*/ 	.word	0x00000378
        /*07e4*/ 	.short	0x0100
        /*07e6*/ 	.byte	0x06
	.zero		1


	//   ....[112]....
        /*07e8*/ 	.word	0x00001040
        /*07ec*/ 	.word	0x000000ff
        /*07f0*/ 	.word	0x00000380
        /*07f4*/ 	.short	0x0100
        /*07f6*/ 	.byte	0x06
	.zero		1


	//   ....[113]....
        /*07f8*/ 	.word	0x00001050
        /*07fc*/ 	.word	0x000000ff
        /*0800*/ 	.word	0x00000390
        /*0804*/ 	.short	0x0100
        /*0806*/ 	.byte	0x06
	.zero		1


	//   ....[114]....
        /*0808*/ 	.word	0x00001060
        /*080c*/ 	.word	0x000000ff
        /*0810*/ 	.word	0x00000388
        /*0814*/ 	.short	0x0100
        /*0816*/ 	.byte	0x06
	.zero		1


	//   ....[115]....
        /*0818*/ 	.word	0x00001070
        /*081c*/ 	.word	0x000000ff
        /*0820*/ 	.word	0x00000398
        /*0824*/ 	.short	0x0100
        /*0826*/ 	.byte	0x06
	.zero		1


	//   ....[116]....
        /*0828*/ 	.word	0x000011a0
        /*082c*/ 	.word	0x000000ff
        /*0830*/ 	.word	0x000003a0
        /*0834*/ 	.short	0x0100
        /*0836*/ 	.byte	0x04
	.zero		1


	//   ....[117]....
        /*0838*/ 	.word	0x000011b0
        /*083c*/ 	.word	0x000000ff
        /*0840*/ 	.word	0x000003c0
        /*0844*/ 	.short	0x0100
        /*0846*/ 	.byte	0x04
	.zero		1


	//   ....[118]....
        /*0848*/ 	.word	0x000011c0
        /*084c*/ 	.word	0x000000ff
        /*0850*/ 	.word	0x000003a8
        /*0854*/ 	.short	0x0100
        /*0856*/ 	.byte	0x04
	.zero		1


	//   ....[119]....
        /*0858*/ 	.word	0x000011d0
        /*085c*/ 	.word	0x000000ff
        /*0860*/ 	.word	0x000003c8
        /*0864*/ 	.short	0x0100
        /*0866*/ 	.byte	0x04
	.zero		1


	//   ....[120]....
        /*0868*/ 	.word	0x000011e0
        /*086c*/ 	.word	0x000000ff
        /*0870*/ 	.word	0x000003b0
        /*0874*/ 	.short	0x0100
        /*0876*/ 	.byte	0x04
	.zero		1


	//   ....[121]....
        /*0878*/ 	.word	0x000011f0
        /*087c*/ 	.word	0x000000ff
        /*0880*/ 	.word	0x000003d0
        /*0884*/ 	.short	0x0100
        /*0886*/ 	.byte	0x04
	.zero		1


	//   ....[122]....
        /*0888*/ 	.word	0x00001200
        /*088c*/ 	.word	0x000000ff
        /*0890*/ 	.word	0x000003b8
        /*0894*/ 	.short	0x0100
        /*0896*/ 	.byte	0x04
	.zero		1


	//   ....[123]....
        /*0898*/ 	.word	0x00001210
        /*089c*/ 	.word	0x000000ff
        /*08a0*/ 	.word	0x000003d8
        /*08a4*/ 	.short	0x0100
        /*08a6*/ 	.byte	0x04
	.zero		1


	//   ....[124]....
        /*08a8*/ 	.word	0x00001300
        /*08ac*/ 	.word	0x000000ff
        /*08b0*/ 	.word	0x000003e0
        /*08b4*/ 	.short	0x0100
        /*08b6*/ 	.byte	0x04
	.zero		1


	//   ....[125]....
        /*08b8*/ 	.word	0x00001310
        /*08bc*/ 	.word	0x000000ff
        /*08c0*/ 	.word	0x000003f0
        /*08c4*/ 	.short	0x0100
        /*08c6*/ 	.byte	0x04
	.zero		1


	//   ....[126]....
        /*08c8*/ 	.word	0x00001320
        /*08cc*/ 	.word	0x000000ff
        /*08d0*/ 	.word	0x000003e8
        /*08d4*/ 	.short	0x0100
        /*08d6*/ 	.byte	0x04
	.zero		1


	//   ....[127]....
        /*08d8*/ 	.word	0x00001330
        /*08dc*/ 	.word	0x000000ff
        /*08e0*/ 	.word	0x000003f8
        /*08e4*/ 	.short	0x0100
        /*08e6*/ 	.byte	0x04
	.zero		1


	//   ....[128]....
        /*08e8*/ 	.word	0x00001ea0
        /*08ec*/ 	.word	0x00000000
        /*08f0*/ 	.word	0x000003f0
        /*08f4*/ 	.short	0x010a
        /*08f6*/ 	.byte	0xff
	.zero		1


	//   ....[129]....
        /*08f8*/ 	.word	0x00001ed0
        /*08fc*/ 	.word	0x00000000
        /*0900*/ 	.word	0x000003e0
        /*0904*/ 	.short	0x0101
        /*0906*/ 	.byte	0xff
	.zero		1


	//   ....[130]....
        /*0908*/ 	.word	0x00001fa0
        /*090c*/ 	.word	0x000000ff
        /*0910*/ 	.word	0x000001b0
        /*0914*/ 	.short	0x010a
        /*0916*/ 	.byte	0x04
	.zero		1


	//   ....[131]....
        /*0918*/ 	.word	0x00002020
        /*091c*/ 	.word	0x000000ff
        /*0920*/ 	.word	0x000001b0
        /*0924*/ 	.short	0x010a
        /*0926*/ 	.byte	0x21
	.zero		1


	//   ....[132]....
        /*0928*/ 	.word	0x000021b0
        /*092c*/ 	.word	0x000000ff
        /*0930*/ 	.word	0x000001b0
        /*0934*/ 	.short	0x010a
        /*0936*/ 	.byte	0x08
	.zero		1


	//   ....[133]....
        /*0938*/ 	.word	0x000022d0
        /*093c*/ 	.word	0x000000ff
        /*0940*/ 	.word	0x00000378
        /*0944*/ 	.short	0x0101
        /*0946*/ 	.byte	0x06
	.zero		1


	//   ....[134]....
        /*0948*/ 	.word	0x000022f0
        /*094c*/ 	.word	0x000000ff
        /*0950*/ 	.word	0x000001b0
        /*0954*/ 	.short	0x010a
        /*0956*/ 	.byte	0x04
	.zero		1


	//   ....[135]....
        /*0958*/ 	.word	0x00002370
        /*095c*/ 	.word	0x000000ff
        /*0960*/ 	.word	0x000001b0
        /*0964*/ 	.short	0x010a
        /*0966*/ 	.byte	0x11
	.zero		1


	//   ....[136]....
        /*0968*/ 	.word	0x00002580
        /*096c*/ 	.word	0x000000ff
        /*0970*/ 	.word	0x000001b0
        /*0974*/ 	.short	0x010a
        /*0976*/ 	.byte	0x07
	.zero		1


	//   ....[137]....
        /*0978*/ 	.word	0x00002650
        /*097c*/ 	.word	0x00000003
        /*0980*/ 	.word	0x00000380
        /*0984*/ 	.short	0x010a
        /*0986*/ 	.byte	0xff
	.zero		1


	//   ....[138]....
        /*0988*/ 	.word	0x000027a0
        /*098c*/ 	.word	0x00000000
        /*0990*/ 	.word	0x00000000
        /*0994*/ 	.short	0x0101
        /*0996*/ 	.byte	0xff
	.zero		1


	//   ....[139]....
        /*0998*/ 	.word	0x00002d40
        /*099c*/ 	.word	0x000000ff
        /*09a0*/ 	.word	0x00000000
        /*09a4*/ 	.short	0x010a
        /*09a6*/ 	.byte	0x04
	.zero		1


	//   ....[140]....
        /*09a8*/ 	.word	0x00002dd0
        /*09ac*/ 	.word	0x000000ff
        /*09b0*/ 	.word	0x00000000
        /*09b4*/ 	.short	0x010a
        /*09b6*/ 	.byte	0x05
	.zero		1


	//   ....[141]....
        /*09b8*/ 	.word	0x00002e60
        /*09bc*/ 	.word	0x000000ff
        /*09c0*/ 	.word	0x00000000
        /*09c4*/ 	.short	0x010a
        /*09c6*/ 	.byte	0x05
	.zero		1


	//   ....[142]....
        /*09c8*/ 	.word	0x00002ef0
        /*09cc*/ 	.word	0x000000ff
        /*09d0*/ 	.word	0x00000000
        /*09d4*/ 	.short	0x010a
        /*09d6*/ 	.byte	0x05
	.zero		1


	//   ....[143]....
        /*09d8*/ 	.word	0x00002f80
        /*09dc*/ 	.word	0x000000ff
        /*09e0*/ 	.word	0x00000000
        /*09e4*/ 	.short	0x010a
        /*09e6*/ 	.byte	0x05
	.zero		1


	//   ....[144]....
        /*09e8*/ 	.word	0x00003010
        /*09ec*/ 	.word	0x000000ff
        /*09f0*/ 	.word	0x00000000
        /*09f4*/ 	.short	0x010a
        /*09f6*/ 	.byte	0x05
	.zero		1


	//   ....[145]....
        /*09f8*/ 	.word	0x000030a0
        /*09fc*/ 	.word	0x000000ff
        /*0a00*/ 	.word	0x00000000
        /*0a04*/ 	.short	0x010a
        /*0a06*/ 	.byte	0x05
	.zero		1


	//   ....[146]....
        /*0a08*/ 	.word	0x00003130
        /*0a0c*/ 	.word	0x000000ff
        /*0a10*/ 	.word	0x00000000
        /*0a14*/ 	.short	0x010a
        /*0a16*/ 	.byte	0x05
	.zero		1


	//   ....[147]....
        /*0a18*/ 	.word	0x000031c0
        /*0a1c*/ 	.word	0x000000ff
        /*0a20*/ 	.word	0x00000000
        /*0a24*/ 	.short	0x010a
        /*0a26*/ 	.byte	0x05
	.zero		1


	//   ....[148]....
        /*0a28*/ 	.word	0x00003250
        /*0a2c*/ 	.word	0x000000ff
        /*0a30*/ 	.word	0x00000000
        /*0a34*/ 	.short	0x010a
        /*0a36*/ 	.byte	0x05
	.zero		1


	//   ....[149]....
        /*0a38*/ 	.word	0x000032e0
        /*0a3c*/ 	.word	0x000000ff
        /*0a40*/ 	.word	0x00000000
        /*0a44*/ 	.short	0x010a
        /*0a46*/ 	.byte	0x05
	.zero		1


	//   ....[150]....
        /*0a48*/ 	.word	0x00003370
        /*0a4c*/ 	.word	0x000000ff
        /*0a50*/ 	.word	0x00000000
        /*0a54*/ 	.short	0x010a
        /*0a56*/ 	.byte	0x05
	.zero		1


	//   ....[151]....
        /*0a58*/ 	.word	0x00003400
        /*0a5c*/ 	.word	0x000000ff
        /*0a60*/ 	.word	0x00000000
        /*0a64*/ 	.short	0x010a
        /*0a66*/ 	.byte	0x05
	.zero		1


	//   ....[152]....
        /*0a68*/ 	.word	0x00003490
        /*0a6c*/ 	.word	0x000000ff
        /*0a70*/ 	.word	0x00000000
        /*0a74*/ 	.short	0x010a
        /*0a76*/ 	.byte	0x05
	.zero		1


	//   ....[153]....
        /*0a78*/ 	.word	0x00003520
        /*0a7c*/ 	.word	0x000000ff
        /*0a80*/ 	.word	0x00000000
        /*0a84*/ 	.short	0x010a
        /*0a86*/ 	.byte	0x05
	.zero		1


	//   ....[154]....
        /*0a88*/ 	.word	0x000035b0
        /*0a8c*/ 	.word	0x000000ff
        /*0a90*/ 	.word	0x00000000
        /*0a94*/ 	.short	0x010a
        /*0a96*/ 	.byte	0x05
	.zero		1


	//   ....[155]....
        /*0a98*/ 	.word	0x00003640
        /*0a9c*/ 	.word	0x000000ff
        /*0aa0*/ 	.word	0x00000000
        /*0aa4*/ 	.short	0x010a
        /*0aa6*/ 	.byte	0x05
	.zero		1


	//   ....[156]....
        /*0aa8*/ 	.word	0x000036d0
        /*0aac*/ 	.word	0x000000ff
        /*0ab0*/ 	.word	0x00000000
        /*0ab4*/ 	.short	0x010a
        /*0ab6*/ 	.byte	0x05
	.zero		1


	//   ....[157]....
        /*0ab8*/ 	.word	0x00003760
        /*0abc*/ 	.word	0x000000ff
        /*0ac0*/ 	.word	0x00000000
        /*0ac4*/ 	.short	0x010a
        /*0ac6*/ 	.byte	0x05
	.zero		1


	//   ....[158]....
        /*0ac8*/ 	.word	0x000037f0
        /*0acc*/ 	.word	0x000000ff
        /*0ad0*/ 	.word	0x00000000
        /*0ad4*/ 	.short	0x010a
        /*0ad6*/ 	.byte	0x05
	.zero		1


	//   ....[159]....
        /*0ad8*/ 	.word	0x00003880
        /*0adc*/ 	.word	0x000000ff
        /*0ae0*/ 	.word	0x00000000
        /*0ae4*/ 	.short	0x010a
        /*0ae6*/ 	.byte	0x05
	.zero		1


	//   ....[160]....
        /*0ae8*/ 	.word	0x00003910
        /*0aec*/ 	.word	0x000000ff
        /*0af0*/ 	.word	0x00000000
        /*0af4*/ 	.short	0x010a
        /*0af6*/ 	.byte	0x05
	.zero		1


	//   ....[161]....
        /*0af8*/ 	.word	0x000039a0
        /*0afc*/ 	.word	0x000000ff
        /*0b00*/ 	.word	0x00000000
        /*0b04*/ 	.short	0x010a
        /*0b06*/ 	.byte	0x05
	.zero		1


	//   ....[162]....
        /*0b08*/ 	.word	0x00003a30
        /*0b0c*/ 	.word	0x000000ff
        /*0b10*/ 	.word	0x00000000
        /*0b14*/ 	.short	0x010a
        /*0b16*/ 	.byte	0x05
	.zero		1


	//   ....[163]....
        /*0b18*/ 	.word	0x00003ac0
        /*0b1c*/ 	.word	0x000000ff
        /*0b20*/ 	.word	0x00000000
        /*0b24*/ 	.short	0x010a
        /*0b26*/ 	.byte	0x05
	.zero		1


	//   ....[164]....
        /*0b28*/ 	.word	0x00003b50
        /*0b2c*/ 	.word	0x000000ff
        /*0b30*/ 	.word	0x00000000
        /*0b34*/ 	.short	0x010a
        /*0b36*/ 	.byte	0x05
	.zero		1


	//   ....[165]....
        /*0b38*/ 	.word	0x00003be0
        /*0b3c*/ 	.word	0x000000ff
        /*0b40*/ 	.word	0x00000000
        /*0b44*/ 	.short	0x010a
        /*0b46*/ 	.byte	0x05
	.zero		1


	//   ....[166]....
        /*0b48*/ 	.word	0x00003c70
        /*0b4c*/ 	.word	0x000000ff
        /*0b50*/ 	.word	0x00000000
        /*0b54*/ 	.short	0x010a
        /*0b56*/ 	.byte	0x05
	.zero		1


	//   ....[167]....
        /*0b58*/ 	.word	0x00003d00
        /*0b5c*/ 	.word	0x000000ff
        /*0b60*/ 	.word	0x00000000
        /*0b64*/ 	.short	0x010a
        /*0b66*/ 	.byte	0x05
	.zero		1


	//   ....[168]....
        /*0b68*/ 	.word	0x00003d90
        /*0b6c*/ 	.word	0x000000ff
        /*0b70*/ 	.word	0x00000000
        /*0b74*/ 	.short	0x010a
        /*0b76*/ 	.byte	0x05
	.zero		1


	//   ....[169]....
        /*0b78*/ 	.word	0x00003e20
        /*0b7c*/ 	.word	0x000000ff
        /*0b80*/ 	.word	0x00000000
        /*0b84*/ 	.short	0x010a
        /*0b86*/ 	.byte	0x05
	.zero		1


	//   ....[170]....
        /*0b88*/ 	.word	0x00003eb0
        /*0b8c*/ 	.word	0x000000ff
        /*0b90*/ 	.word	0x00000000
        /*0b94*/ 	.short	0x010a
        /*0b96*/ 	.byte	0x05
	.zero		1


	//   ....[171]....
        /*0b98*/ 	.word	0x00003f40
        /*0b9c*/ 	.word	0x000000ff
        /*0ba0*/ 	.word	0x00000000
        /*0ba4*/ 	.short	0x010a
        /*0ba6*/ 	.byte	0x05
	.zero		1


	//   ....[172]....
        /*0ba8*/ 	.word	0x00003fd0
        /*0bac*/ 	.word	0x000000ff
        /*0bb0*/ 	.word	0x00000000
        /*0bb4*/ 	.short	0x010a
        /*0bb6*/ 	.byte	0x05
	.zero		1


	//   ....[173]....
        /*0bb8*/ 	.word	0x00004060
        /*0bbc*/ 	.word	0x000000ff
        /*0bc0*/ 	.word	0x00000000
        /*0bc4*/ 	.short	0x010a
        /*0bc6*/ 	.byte	0x05
	.zero		1


	//   ....[174]....
        /*0bc8*/ 	.word	0x000040f0
        /*0bcc*/ 	.word	0x000000ff
        /*0bd0*/ 	.word	0x00000000
        /*0bd4*/ 	.short	0x010a
        /*0bd6*/ 	.byte	0x05
	.zero		1


	//   ....[175]....
        /*0bd8*/ 	.word	0x00004180
        /*0bdc*/ 	.word	0x000000ff
        /*0be0*/ 	.word	0x00000000
        /*0be4*/ 	.short	0x010a
        /*0be6*/ 	.byte	0x05
	.zero		1


	//   ....[176]....
        /*0be8*/ 	.word	0x00004210
        /*0bec*/ 	.word	0x000000ff
        /*0bf0*/ 	.word	0x00000000
        /*0bf4*/ 	.short	0x010a
        /*0bf6*/ 	.byte	0x05
	.zero		1


	//   ....[177]....
        /*0bf8*/ 	.word	0x000042a0
        /*0bfc*/ 	.word	0x000000ff
        /*0c00*/ 	.word	0x00000000
        /*0c04*/ 	.short	0x010a
        /*0c06*/ 	.byte	0x05
	.zero		1


	//   ....[178]....
        /*0c08*/ 	.word	0x00004330
        /*0c0c*/ 	.word	0x000000ff
        /*0c10*/ 	.word	0x00000000
        /*0c14*/ 	.short	0x010a
        /*0c16*/ 	.byte	0x05
	.zero		1


	//   ....[179]....
        /*0c18*/ 	.word	0x000043c0
        /*0c1c*/ 	.word	0x000000ff
        /*0c20*/ 	.word	0x00000000
        /*0c24*/ 	.short	0x010a
        /*0c26*/ 	.byte	0x05
	.zero		1


	//   ....[180]....
        /*0c28*/ 	.word	0x00004450
        /*0c2c*/ 	.word	0x000000ff
        /*0c30*/ 	.word	0x00000000
        /*0c34*/ 	.short	0x010a
        /*0c36*/ 	.byte	0x05
	.zero		1


	//   ....[181]....
        /*0c38*/ 	.word	0x000044e0
        /*0c3c*/ 	.word	0x000000ff
        /*0c40*/ 	.word	0x00000000
        /*0c44*/ 	.short	0x010a
        /*0c46*/ 	.byte	0x05
	.zero		1


	//   ....[182]....
        /*0c48*/ 	.word	0x00004570
        /*0c4c*/ 	.word	0x000000ff
        /*0c50*/ 	.word	0x00000000
        /*0c54*/ 	.short	0x010a
        /*0c56*/ 	.byte	0x05
	.zero		1


	//   ....[183]....
        /*0c58*/ 	.word	0x00004600
        /*0c5c*/ 	.word	0x000000ff
        /*0c60*/ 	.word	0x00000000
        /*0c64*/ 	.short	0x010a
        /*0c66*/ 	.byte	0x05
	.zero		1


	//   ....[184]....
        /*0c68*/ 	.word	0x00004690
        /*0c6c*/ 	.word	0x000000ff
        /*0c70*/ 	.word	0x00000000
        /*0c74*/ 	.short	0x010a
        /*0c76*/ 	.byte	0x05
	.zero		1


	//   ....[185]....
        /*0c78*/ 	.word	0x00004720
        /*0c7c*/ 	.word	0x000000ff
        /*0c80*/ 	.word	0x00000000
        /*0c84*/ 	.short	0x010a
        /*0c86*/ 	.byte	0x05
	.zero		1


	//   ....[186]....
        /*0c88*/ 	.word	0x000047b0
        /*0c8c*/ 	.word	0x000000ff
        /*0c90*/ 	.word	0x00000000
        /*0c94*/ 	.short	0x010a
        /*0c96*/ 	.byte	0x05
	.zero		1


	//   ....[187]....
        /*0c98*/ 	.word	0x00004840
        /*0c9c*/ 	.word	0x000000ff
        /*0ca0*/ 	.word	0x00000000
        /*0ca4*/ 	.short	0x010a
        /*0ca6*/ 	.byte	0x05
	.zero		1


	//   ....[188]....
        /*0ca8*/ 	.word	0x000048d0
        /*0cac*/ 	.word	0x000000ff
        /*0cb0*/ 	.word	0x00000000
        /*0cb4*/ 	.short	0x010a
        /*0cb6*/ 	.byte	0x05
	.zero		1


	//   ....[189]....
        /*0cb8*/ 	.word	0x00004960
        /*0cbc*/ 	.word	0x000000ff
        /*0cc0*/ 	.word	0x00000000
        /*0cc4*/ 	.short	0x010a
        /*0cc6*/ 	.byte	0x05
	.zero		1


	//   ....[190]....
        /*0cc8*/ 	.word	0x000049f0
        /*0ccc*/ 	.word	0x000000ff
        /*0cd0*/ 	.word	0x00000000
        /*0cd4*/ 	.short	0x010a
        /*0cd6*/ 	.byte	0x05
	.zero		1


	//   ....[191]....
        /*0cd8*/ 	.word	0x00004a80
        /*0cdc*/ 	.word	0x000000ff
        /*0ce0*/ 	.word	0x00000000
        /*0ce4*/ 	.short	0x010a
        /*0ce6*/ 	.byte	0x05
	.zero		1


	//   ....[192]....
        /*0ce8*/ 	.word	0x00004b20
        /*0cec*/ 	.word	0x00000000
        /*0cf0*/ 	.word	0x00000000
        /*0cf4*/ 	.short	0x010a
        /*0cf6*/ 	.byte	0xff
	.zero		1


	//   ....[193]....
        /*0cf8*/ 	.word	0x00004c40
        /*0cfc*/ 	.word	0x00000002
        /*0d00*/ 	.word	0x000003e0
        /*0d04*/ 	.short	0x010a
        /*0d06*/ 	.byte	0xff
	.zero		1


	//   ....[194]....
        /*0d08*/ 	.word	0x00004cb0
        /*0d0c*/ 	.word	0x00000002
        /*0d10*/ 	.word	0x00000000
        /*0d14*/ 	.short	0x0101
        /*0d16*/ 	.byte	0xff
	.zero		1


	//   ....[195]....
        /*0d18*/ 	.word	0x00004cd0
        /*0d1c*/ 	.word	0x000000ff
        /*0d20*/ 	.word	0x00000390
        /*0d24*/ 	.short	0x010a
        /*0d26*/ 	.byte	0x04
	.zero		1


	//   ....[196]....
        /*0d28*/ 	.word	0x00004df0
        /*0d2c*/ 	.word	0x00000002
        /*0d30*/ 	.word	0x00000380
        /*0d34*/ 	.short	0x010a
        /*0d36*/ 	.byte	0xff
	.zero		1


	//   ....[197]....
        /*0d38*/ 	.word	0x00004ef0
        /*0d3c*/ 	.word	0x00000002
        /*0d40*/ 	.word	0x00000000
        /*0d44*/ 	.short	0x0101
        /*0d46*/ 	.byte	0xff
	.zero		1


	//   ....[198]....
        /*0d48*/ 	.word	0x00004f80
        /*0d4c*/ 	.word	0x000000ff
        /*0d50*/ 	.word	0x00000390
        /*0d54*/ 	.short	0x0106
        /*0d56*/ 	.byte	0x04
	.zero		1


	//   ....[199]....
        /*0d58*/ 	.word	0x00004fa0
        /*0d5c*/ 	.word	0x000000ff
        /*0d60*/ 	.word	0x00000390
        /*0d64*/ 	.short	0x010a
        /*0d66*/ 	.byte	0x04
	.zero		1


	//   ....[200]....
        /*0d68*/ 	.word	0x00005030
        /*0d6c*/ 	.word	0x000000ff
        /*0d70*/ 	.word	0x00000390
        /*0d74*/ 	.short	0x0106
        /*0d76*/ 	.byte	0x07
	.zero		1


	//   ....[201]....
        /*0d78*/ 	.word	0x00005070
        /*0d7c*/ 	.word	0x00000000
        /*0d80*/ 	.word	0x00000390
        /*0d84*/ 	.short	0x010a
        /*0d86*/ 	.byte	0xff
	.zero		1


	//   ....[202]....
        /*0d88*/ 	.word	0x00005560
        /*0d8c*/ 	.word	0x00000000
        /*0d90*/ 	.word	0x00000380
        /*0d94*/ 	.short	0x010a
        /*0d96*/ 	.byte	0xff
	.zero		1


	//   ....[203]....
        /*0d98*/ 	.word	0x00005660
        /*0d9c*/ 	.word	0x00000003
        /*0da0*/ 	.word	0x00000000
        /*0da4*/ 	.short	0x0101
        /*0da6*/ 	.byte	0xff
	.zero		1


	//   ....[204]....
        /*0da8*/ 	.word	0x00005670
        /*0dac*/ 	.word	0x000000ff
        /*0db0*/ 	.word	0x00000000
        /*0db4*/ 	.short	0x010a
        /*0db6*/ 	.byte	0x04
	.zero		1


	//   ....[205]....
        /*0db8*/ 	.word	0x00005690
        /*0dbc*/ 	.word	0x000000ff
        /*0dc0*/ 	.word	0x000003c0
        /*0dc4*/ 	.short	0x010a
        /*0dc6*/ 	.byte	0x13
	.zero		1


	//   ....[206]....
        /*0dc8*/ 	.word	0x000057d0
        /*0dcc*/ 	.word	0x000000ff
        /*0dd0*/ 	.word	0x00000000
        /*0dd4*/ 	.short	0x010a
        /*0dd6*/ 	.byte	0x06
	.zero		1


	//   ....[207]....
        /*0dd8*/ 	.word	0x000058d0
        /*0ddc*/ 	.word	0x000000ff
        /*0de0*/ 	.word	0x00000000
        /*0de4*/ 	.short	0x010a
        /*0de6*/ 	.byte	0x04
	.zero		1


	//   ....[208]....
        /*0de8*/ 	.word	0x00005ab0
        /*0dec*/ 	.word	0x000000ff
        /*0df0*/ 	.word	0x00000000
        /*0df4*/ 	.short	0x010a
        /*0df6*/ 	.byte	0x04
	.zero		1


	//   ....[209]....
        /*0df8*/ 	.word	0x00005b40
        /*0dfc*/ 	.word	0x000000ff
        /*0e00*/ 	.word	0x00000000
        /*0e04*/ 	.short	0x010a
        /*0e06*/ 	.byte	0x05
	.zero		1


	//   ....[210]....
        /*0e08*/ 	.word	0x00005bd0
        /*0e0c*/ 	.word	0x000000ff
        /*0e10*/ 	.word	0x00000000
        /*0e14*/ 	.short	0x010a
        /*0e16*/ 	.byte	0x05
	.zero		1


	//   ....[211]....
        /*0e18*/ 	.word	0x00005c60
        /*0e1c*/ 	.word	0x000000ff
        /*0e20*/ 	.word	0x00000000
        /*0e24*/ 	.short	0x010a
        /*0e26*/ 	.byte	0x04
	.zero		1


	//   ....[212]....
        /*0e28*/ 	.word	0x00006150
        /*0e2c*/ 	.word	0x00000008
        /*0e30*/ 	.word	0x00000380
        /*0e34*/ 	.short	0x010a
        /*0e36*/ 	.byte	0xff
	.zero		1


	//   ....[213]....
        /*0e38*/ 	.word	0x000062c0
        /*0e3c*/ 	.word	0x00000000
        /*0e40*/ 	.word	0x00000000
        /*0e44*/ 	.short	0x0101
        /*0e46*/ 	.byte	0xff
	.zero		1


	//   ....[214]....
        /*0e48*/ 	.word	0x00006780
        /*0e4c*/ 	.word	0x000000ff
        /*0e50*/ 	.word	0x00000378
        /*0e54*/ 	.short	0x010a
        /*0e56*/ 	.byte	0x11
	.zero		1


	//   ....[215]....
        /*0e58*/ 	.word	0x00006910
        /*0e5c*/ 	.word	0x000000ff
        /*0e60*/ 	.word	0x00000368
        /*0e64*/ 	.short	0x010a
        /*0e66*/ 	.byte	0x11
	.zero		1


	//   ....[216]....
        /*0e68*/ 	.word	0x00006b20
        /*0e6c*/ 	.word	0x000000ff
        /*0e70*/ 	.word	0x00000360
        /*0e74*/ 	.short	0x010b
        /*0e76*/ 	.byte	0x11
	.zero		1


	//   ....[217]....
        /*0e78*/ 	.word	0x00006b30
        /*0e7c*/ 	.word	0x000000ff
        /*0e80*/ 	.word	0x00000000
        /*0e84*/ 	.short	0x0101
        /*0e86*/ 	.byte	0x30
	.zero		1


	//   ....[218]....
        /*0e88*/ 	.word	0x00006b70
        /*0e8c*/ 	.word	0x00000000
        /*0e90*/ 	.word	0x00000368
        /*0e94*/ 	.short	0x010a
        /*0e96*/ 	.byte	0xff
	.zero		1


	//   ....[219]....
        /*0e98*/ 	.word	0x00006ea0
        /*0e9c*/ 	.word	0x00000003
        /*0ea0*/ 	.word	0x00000380
        /*0ea4*/ 	.short	0x010a
        /*0ea6*/ 	.byte	0xff
	.zero		1


	//   ....[220]....
        /*0ea8*/ 	.word	0x00007020
        /*0eac*/ 	.word	0x00000000
        /*0eb0*/ 	.word	0x00000000
        /*0eb4*/ 	.short	0x0101
        /*0eb6*/ 	.byte	0xff
	.zero		1


	//   ....[221]....
        /*0eb8*/ 	.word	0x00007a80
        /*0ebc*/ 	.word	0x000000ff
        /*0ec0*/ 	.word	0x00000360
        /*0ec4*/ 	.short	0x010a
        /*0ec6*/ 	.byte	0x2c
	.zero		1


	//   ....[222]....
        /*0ec8*/ 	.word	0x00007a90
        /*0ecc*/ 	.word	0x00000010
        /*0ed0*/ 	.word	0x000003a0
        /*0ed4*/ 	.short	0x010a
        /*0ed6*/ 	.byte	0xff
	.zero		1


	//   ....[223]....
        /*0ed8*/ 	.word	0x00007c40
        /*0edc*/ 	.word	0x000000ff
        /*0ee0*/ 	.word	0x00000360
        /*0ee4*/ 	.short	0x010a
        /*0ee6*/ 	.byte	0x2c
	.zero		1


	//   ....[224]....
        /*0ee8*/ 	.word	0x00007d20
        /*0eec*/ 	.word	0x000000ff
        /*0ef0*/ 	.word	0x00000000
        /*0ef4*/ 	.short	0x0101
        /*0ef6*/ 	.byte	0x04
	.zero		1


	//   ....[225]....
        /*0ef8*/ 	.word	0x00007d80
        /*0efc*/ 	.word	0x00000010
        /*0f00*/ 	.word	0x000003a0
        /*0f04*/ 	.short	0x010a
        /*0f06*/ 	.byte	0xff
	.zero		1


	//   ....[226]....
        /*0f08*/ 	.word	0x00008040
        /*0f0c*/ 	.word	0x000000ff
        /*0f10*/ 	.word	0x00000000
        /*0f14*/ 	.short	0x0101
        /*0f16*/ 	.byte	0x04
	.zero		1


	//   ....[227]....
        /*0f18*/ 	.word	0x00008a40
        /*0f1c*/ 	.word	0x00000000
        /*0f20*/ 	.word	0x000003f0
        /*0f24*/ 	.short	0x010a
        /*0f26*/ 	.byte	0xff
	.zero		1


	//   ....[228]....
        /*0f28*/ 	.word	0x00008aa0
        /*0f2c*/ 	.word	0x00000000
        /*0f30*/ 	.word	0x000001b0
        /*0f34*/ 	.short	0x010a
        /*0f36*/ 	.byte	0xff
	.zero		1


	//   ....[229]....
        /*0f38*/ 	.word	0x00008b00
        /*0f3c*/ 	.word	0x00000000
        /*0f40*/ 	.word	0x000001b0
        /*0f44*/ 	.short	0x010a
        /*0f46*/ 	.byte	0xff
	.zero		1


	//   ....[230]....
        /*0f48*/ 	.word	0x00008b50
        /*0f4c*/ 	.word	0x00000003
        /*0f50*/ 	.word	0x00000380
        /*0f54*/ 	.short	0x010a
        /*0f56*/ 	.byte	0xff
	.zero		1


	//   ....[231]....
        /*0f58*/ 	.word	0x00008bb0
        /*0f5c*/ 	.word	0x00000000
        /*0f60*/ 	.word	0x00000000
        /*0f64*/ 	.short	0x010a
        /*0f66*/ 	.byte	0xff
	.zero		1


	//   ....[232]....
        /*0f68*/ 	.word	0x00008c10
        /*0f6c*/ 	.word	0x00000000
        /*0f70*/ 	.word	0x00000000
        /*0f74*/ 	.short	0x010a
        /*0f76*/ 	.byte	0xff
	.zero		1


	//   ....[233]....
        /*0f78*/ 	.word	0x00008c70
        /*0f7c*/ 	.word	0x00000000
        /*0f80*/ 	.word	0x00000000
        /*0f84*/ 	.short	0x010a
        /*0f86*/ 	.byte	0xff
	.zero		1


	//   ....[234]....
        /*0f88*/ 	.word	0x00008cd0
        /*0f8c*/ 	.word	0x00000000
        /*0f90*/ 	.word	0x00000000
        /*0f94*/ 	.short	0x010a
        /*0f96*/ 	.byte	0xff
	.zero		1


	//   ....[235]....
        /*0f98*/ 	.word	0x00008d30
        /*0f9c*/ 	.word	0x00000000
        /*0fa0*/ 	.word	0x00000000
        /*0fa4*/ 	.short	0x010a
        /*0fa6*/ 	.byte	0xff
	.zero		1


	//   ....[236]....
        /*0fa8*/ 	.word	0x00008d90
        /*0fac*/ 	.word	0x00000000
        /*0fb0*/ 	.word	0x00000000
        /*0fb4*/ 	.short	0x010a
        /*0fb6*/ 	.byte	0xff
	.zero		1


	//   ....[237]....
        /*0fb8*/ 	.word	0x00008df0
        /*0fbc*/ 	.word	0x00000000
        /*0fc0*/ 	.word	0x00000000
        /*0fc4*/ 	.short	0x010a
        /*0fc6*/ 	.byte	0xff
	.zero		1


	//   ....[238]....
        /*0fc8*/ 	.word	0x00008e50
        /*0fcc*/ 	.word	0x00000000
        /*0fd0*/ 	.word	0x00000000
        /*0fd4*/ 	.short	0x010a
        /*0fd6*/ 	.byte	0xff
	.zero		1


	//   ....[239]....
        /*0fd8*/ 	.word	0x00008eb0
        /*0fdc*/ 	.word	0x00000000
        /*0fe0*/ 	.word	0x00000000
        /*0fe4*/ 	.short	0x010a
        /*0fe6*/ 	.byte	0xff
	.zero		1


	//   ....[240]....
        /*0fe8*/ 	.word	0x00008f10
        /*0fec*/ 	.word	0x00000000
        /*0ff0*/ 	.word	0x00000000
        /*0ff4*/ 	.short	0x010a
        /*0ff6*/ 	.byte	0xff
	.zero		1


	//   ....[241]....
        /*0ff8*/ 	.word	0x00008f70
        /*0ffc*/ 	.word	0x00000000
        /*1000*/ 	.word	0x00000000
        /*1004*/ 	.short	0x010a
        /*1006*/ 	.byte	0xff
	.zero		1


	//   ....[242]....
        /*1008*/ 	.word	0x00008fd0
        /*100c*/ 	.word	0x00000000
        /*1010*/ 	.word	0x00000000
        /*1014*/ 	.short	0x010a
        /*1016*/ 	.byte	0xff
	.zero		1


	//   ....[243]....
        /*1018*/ 	.word	0x00009030
        /*101c*/ 	.word	0x00000000
        /*1020*/ 	.word	0x00000000
        /*1024*/ 	.short	0x010a
        /*1026*/ 	.byte	0xff
	.zero		1


	//   ....[244]....
        /*1028*/ 	.word	0x00009090
        /*102c*/ 	.word	0x00000000
        /*1030*/ 	.word	0x00000000
        /*1034*/ 	.short	0x010a
        /*1036*/ 	.byte	0xff
	.zero		1


	//   ....[245]....
        /*1038*/ 	.word	0x000090f0
        /*103c*/ 	.word	0x00000000
        /*1040*/ 	.word	0x00000000
        /*1044*/ 	.short	0x010a
        /*1046*/ 	.byte	0xff
	.zero		1


	//   ....[246]....
        /*1048*/ 	.word	0x00009150
        /*104c*/ 	.word	0x00000000
        /*1050*/ 	.word	0x00000000
        /*1054*/ 	.short	0x010a
        /*1056*/ 	.byte	0xff
	.zero		1


	//   ....[247]....
        /*1058*/ 	.word	0x000091b0
        /*105c*/ 	.word	0x00000000
        /*1060*/ 	.word	0x00000000
        /*1064*/ 	.short	0x010a
        /*1066*/ 	.byte	0xff
	.zero		1


	//   ....[248]....
        /*1068*/ 	.word	0x00009210
        /*106c*/ 	.word	0x00000000
        /*1070*/ 	.word	0x00000000
        /*1074*/ 	.short	0x010a
        /*1076*/ 	.byte	0xff
	.zero		1


	//   ....[249]....
        /*1078*/ 	.word	0x00009270
        /*107c*/ 	.word	0x00000000
        /*1080*/ 	.word	0x00000000
        /*1084*/ 	.short	0x010a
        /*1086*/ 	.byte	0xff
	.zero		1


	//   ....[250]....
        /*1088*/ 	.word	0x000092d0
        /*108c*/ 	.word	0x00000000
        /*1090*/ 	.word	0x00000000
        /*1094*/ 	.short	0x010a
        /*1096*/ 	.byte	0xff
	.zero		1


	//   ....[251]....
        /*1098*/ 	.word	0x00009330
        /*109c*/ 	.word	0x00000000
        /*10a0*/ 	.word	0x00000000
        /*10a4*/ 	.short	0x010a
        /*10a6*/ 	.byte	0xff
	.zero		1


	//   ....[252]....
        /*10a8*/ 	.word	0x00009390
        /*10ac*/ 	.word	0x00000000
        /*10b0*/ 	.word	0x00000000
        /*10b4*/ 	.short	0x010a
        /*10b6*/ 	.byte	0xff
	.zero		1


	//   ....[253]....
        /*10b8*/ 	.word	0x000093f0
        /*10bc*/ 	.word	0x00000000
        /*10c0*/ 	.word	0x00000000
        /*10c4*/ 	.short	0x010a
        /*10c6*/ 	.byte	0xff
	.zero		1


	//   ....[254]....
        /*10c8*/ 	.word	0x00009450
        /*10cc*/ 	.word	0x00000000
        /*10d0*/ 	.word	0x00000000
        /*10d4*/ 	.short	0x010a
        /*10d6*/ 	.byte	0xff
	.zero		1


	//   ....[255]....
        /*10d8*/ 	.word	0x000094b0
        /*10dc*/ 	.word	0x00000000
        /*10e0*/ 	.word	0x00000000
        /*10e4*/ 	.short	0x010a
        /*10e6*/ 	.byte	0xff
	.zero		1


	//   ....[0]....
        /*10e8*/ 	.word	0x00009510
        /*10ec*/ 	.word	0x00000000
        /*10f0*/ 	.word	0x00000000
        /*10f4*/ 	.short	0x010a
        /*10f6*/ 	.byte	0xff
	.zero		1


	//   ....[1]....
        /*10f8*/ 	.word	0x00009570
        /*10fc*/ 	.word	0x00000000
        /*1100*/ 	.word	0x00000000
        /*1104*/ 	.short	0x010a
        /*1106*/ 	.byte	0xff
	.zero		1


	//   ....[2]....
        /*1108*/ 	.word	0x000095d0
        /*110c*/ 	.word	0x00000000
        /*1110*/ 	.word	0x00000000
        /*1114*/ 	.short	0x010a
        /*1116*/ 	.byte	0xff
	.zero		1


	//   ....[3]....
        /*1118*/ 	.word	0x00009630
        /*111c*/ 	.word	0x00000000
        /*1120*/ 	.word	0x00000000
        /*1124*/ 	.short	0x010a
        /*1126*/ 	.byte	0xff
	.zero		1


	//   ....[4]....
        /*1128*/ 	.word	0x00009690
        /*112c*/ 	.word	0x00000000
        /*1130*/ 	.word	0x00000000
        /*1134*/ 	.short	0x010a
        /*1136*/ 	.byte	0xff
	.zero		1


	//   ....[5]....
        /*1138*/ 	.word	0x000096f0
        /*113c*/ 	.word	0x00000000
        /*1140*/ 	.word	0x00000000
        /*1144*/ 	.short	0x010a
        /*1146*/ 	.byte	0xff
	.zero		1


	//   ....[6]....
        /*1148*/ 	.word	0x00009750
        /*114c*/ 	.word	0x00000000
        /*1150*/ 	.word	0x00000000
        /*1154*/ 	.short	0x010a
        /*1156*/ 	.byte	0xff
	.zero		1


	//   ....[7]....
        /*1158*/ 	.word	0x000097b0
        /*115c*/ 	.word	0x00000000
        /*1160*/ 	.word	0x00000000
        /*1164*/ 	.short	0x010a
        /*1166*/ 	.byte	0xff
	.zero		1


	//   ....[8]....
        /*1168*/ 	.word	0x00009810
        /*116c*/ 	.word	0x00000000
        /*1170*/ 	.word	0x00000000
        /*1174*/ 	.short	0x010a
        /*1176*/ 	.byte	0xff
	.zero		1


	//   ....[9]....
        /*1178*/ 	.word	0x00009870
        /*117c*/ 	.word	0x00000000
        /*1180*/ 	.word	0x00000000
        /*1184*/ 	.short	0x010a
        /*1186*/ 	.byte	0xff
	.zero		1


	//   ....[10]....
        /*1188*/ 	.word	0x000098d0
        /*118c*/ 	.word	0x00000000
        /*1190*/ 	.word	0x00000000
        /*1194*/ 	.short	0x010a
        /*1196*/ 	.byte	0xff
	.zero		1


	//   ....[11]....
        /*1198*/ 	.word	0x00009930
        /*119c*/ 	.word	0x00000000
        /*11a0*/ 	.word	0x00000000
        /*11a4*/ 	.short	0x010a
        /*11a6*/ 	.byte	0xff
	.zero		1


	//   ....[12]....
        /*11a8*/ 	.word	0x00009990
        /*11ac*/ 	.word	0x00000000
        /*11b0*/ 	.word	0x00000000
        /*11b4*/ 	.short	0x010a
        /*11b6*/ 	.byte	0xff
	.zero		1


	//   ....[13]....
        /*11b8*/ 	.word	0x000099f0
        /*11bc*/ 	.word	0x00000000
        /*11c0*/ 	.word	0x00000000
        /*11c4*/ 	.short	0x010a
        /*11c6*/ 	.byte	0xff
	.zero		1


	//   ....[14]....
        /*11c8*/ 	.word	0x00009a50
        /*11cc*/ 	.word	0x00000000
        /*11d0*/ 	.word	0x00000000
        /*11d4*/ 	.short	0x010a
        /*11d6*/ 	.byte	0xff
	.zero		1


	//   ....[15]....
        /*11d8*/ 	.word	0x00009ab0
        /*11dc*/ 	.word	0x00000000
        /*11e0*/ 	.word	0x00000000
        /*11e4*/ 	.short	0x010a
        /*11e6*/ 	.byte	0xff
	.zero		1


	//   ....[16]....
        /*11e8*/ 	.word	0x00009b10
        /*11ec*/ 	.word	0x00000000
        /*11f0*/ 	.word	0x00000000
        /*11f4*/ 	.short	0x010a
        /*11f6*/ 	.byte	0xff
	.zero		1


	//   ....[17]....
        /*11f8*/ 	.word	0x00009b70
        /*11fc*/ 	.word	0x00000000
        /*1200*/ 	.word	0x00000000
        /*1204*/ 	.short	0x010a
        /*1206*/ 	.byte	0xff
	.zero		1


	//   ....[18]....
        /*1208*/ 	.word	0x00009bd0
        /*120c*/ 	.word	0x00000000
        /*1210*/ 	.word	0x00000000
        /*1214*/ 	.short	0x010a
        /*1216*/ 	.byte	0xff
	.zero		1


	//   ....[19]....
        /*1218*/ 	.word	0x00009c30
        /*121c*/ 	.word	0x00000000
        /*1220*/ 	.word	0x00000000
        /*1224*/ 	.short	0x010a
        /*1226*/ 	.byte	0xff
	.zero		1


	//   ....[20]....
        /*1228*/ 	.word	0x00009c90
        /*122c*/ 	.word	0x00000000
        /*1230*/ 	.word	0x00000000
        /*1234*/ 	.short	0x010a
        /*1236*/ 	.byte	0xff
	.zero		1


	//   ....[21]....
        /*1238*/ 	.word	0x00009cf0
        /*123c*/ 	.word	0x00000000
        /*1240*/ 	.word	0x00000000
        /*1244*/ 	.short	0x010a
        /*1246*/ 	.byte	0xff
	.zero		1


	//   ....[22]....
        /*1248*/ 	.word	0x00009d50
        /*124c*/ 	.word	0x00000000
        /*1250*/ 	.word	0x00000000
        /*1254*/ 	.short	0x010a
        /*1256*/ 	.byte	0xff
	.zero		1


	//   ....[23]....
        /*1258*/ 	.word	0x00009db0
        /*125c*/ 	.word	0x00000000
        /*1260*/ 	.word	0x00000000
        /*1264*/ 	.short	0x010a
        /*1266*/ 	.byte	0xff
	.zero		1


	//   ....[24]....
        /*1268*/ 	.word	0x00009e10
        /*126c*/ 	.word	0x00000000
        /*1270*/ 	.word	0x00000000
        /*1274*/ 	.short	0x010a
        /*1276*/ 	.byte	0xff
	.zero		1


	//   ....[25]....
        /*1278*/ 	.word	0x00009e70
        /*127c*/ 	.word	0x00000000
        /*1280*/ 	.word	0x00000000
        /*1284*/ 	.short	0x010a
        /*1286*/ 	.byte	0xff
	.zero		1


	//   ....[26]....
        /*1288*/ 	.word	0x00009ed0
        /*128c*/ 	.word	0x00000000
        /*1290*/ 	.word	0x00000000
        /*1294*/ 	.short	0x010a
        /*1296*/ 	.byte	0xff
	.zero		1


	//   ....[27]....
        /*1298*/ 	.word	0x00009f30
        /*129c*/ 	.word	0x00000000
        /*12a0*/ 	.word	0x00000000
        /*12a4*/ 	.short	0x010a
        /*12a6*/ 	.byte	0xff
	.zero		1


	//   ....[28]....
        /*12a8*/ 	.word	0x00009f80
        /*12ac*/ 	.word	0x00000002
        /*12b0*/ 	.word	0x000003e0
        /*12b4*/ 	.short	0x010a
        /*12b6*/ 	.byte	0xff
	.zero		1


	//   ....[29]....
        /*12b8*/ 	.word	0x00009fe0
        /*12bc*/ 	.word	0x00000002
        /*12c0*/ 	.word	0x00000390
        /*12c4*/ 	.short	0x010a
        /*12c6*/ 	.byte	0xff
	.zero		1


	//   ....[30]....
        /*12c8*/ 	.word	0x0000a030
        /*12cc*/ 	.word	0x00000002
        /*12d0*/ 	.word	0x00000380
        /*12d4*/ 	.short	0x010a
        /*12d6*/ 	.byte	0xff
	.zero		1


	//   ....[31]....
        /*12d8*/ 	.word	0x0000a090
        /*12dc*/ 	.word	0x00000000
        /*12e0*/ 	.word	0x00000390
        /*12e4*/ 	.short	0x010a
        /*12e6*/ 	.byte	0xff
	.zero		1


	//   ....[32]....
        /*12e8*/ 	.word	0x0000a0e0
        /*12ec*/ 	.word	0x00000000
        /*12f0*/ 	.word	0x00000380
        /*12f4*/ 	.short	0x010a
        /*12f6*/ 	.byte	0xff
	.zero		1


	//   ....[33]....
        /*12f8*/ 	.word	0x0000a140
        /*12fc*/ 	.word	0x00000002
        /*1300*/ 	.word	0x000003c0
        /*1304*/ 	.short	0x010a
        /*1306*/ 	.byte	0xff
	.zero		1


	//   ....[34]....
        /*1308*/ 	.word	0x0000a1a0
        /*130c*/ 	.word	0x00000000
        /*1310*/ 	.word	0x00000000
        /*1314*/ 	.short	0x010a
        /*1316*/ 	.byte	0xff
	.zero		1


	//   ....[35]....
        /*1318*/ 	.word	0x0000a200
        /*131c*/ 	.word	0x00000000
        /*1320*/ 	.word	0x00000000
        /*1324*/ 	.short	0x010a
        /*1326*/ 	.byte	0xff
	.zero		1


	//   ....[36]....
        /*1328*/ 	.word	0x0000a260
        /*132c*/ 	.word	0x00000000
        /*1330*/ 	.word	0x00000000
        /*1334*/ 	.short	0x010a
        /*1336*/ 	.byte	0xff
	.zero		1


	//   ....[37]....
        /*1338*/ 	.word	0x0000a2c0
        /*133c*/ 	.word	0x00000000
        /*1340*/ 	.word	0x00000000
        /*1344*/ 	.short	0x010a
        /*1346*/ 	.byte	0xff
	.zero		1


	//   ....[38]....
        /*1348*/ 	.word	0x0000a320
        /*134c*/ 	.word	0x00000000
        /*1350*/ 	.word	0x00000000
        /*1354*/ 	.short	0x010a
        /*1356*/ 	.byte	0xff
	.zero		1


	//   ....[39]....
        /*1358*/ 	.word	0x0000a370
        /*135c*/ 	.word	0x00000008
        /*1360*/ 	.word	0x00000380
        /*1364*/ 	.short	0x010a
        /*1366*/ 	.byte	0xff
	.zero		1


	//   ....[40]....
        /*1368*/ 	.word	0x0000a3d0
        /*136c*/ 	.word	0x00000000
        /*1370*/ 	.word	0x00000378
        /*1374*/ 	.short	0x010a
        /*1376*/ 	.byte	0xff
	.zero		1


	//   ....[41]....
        /*1378*/ 	.word	0x0000a430
        /*137c*/ 	.word	0x00000000
        /*1380*/ 	.word	0x00000368
        /*1384*/ 	.short	0x010a
        /*1386*/ 	.byte	0xff
	.zero		1


	//   ....[42]....
        /*1388*/ 	.word	0x0000a480
        /*138c*/ 	.word	0x00000003
        /*1390*/ 	.word	0x00000380
        /*1394*/ 	.short	0x010a
        /*1396*/ 	.byte	0xff
	.zero		1


	//   ....[43]....
        /*1398*/ 	.word	0x0000a4e0
        /*139c*/ 	.word	0x00000000
        /*13a0*/ 	.word	0x00000360
        /*13a4*/ 	.short	0x010a
        /*13a6*/ 	.byte	0xff
	.zero		1


	//   ....[44]....
        /*13a8*/ 	.word	0x0000a530
        /*13ac*/ 	.word	0x00000010
        /*13b0*/ 	.word	0x000003a0
        /*13b4*/ 	.short	0x010a
        /*13b6*/ 	.byte	0xff
	.zero		1


	//----- nvinfo : EIATTR_NUM_MBARRIERS
	.align		4
.L_47:
        /*13b8*/ 	.byte	0x03, 0x38
        /*13ba*/ 	.short	0x0080


	//----- nvinfo : EIATTR_EXIT_INSTR_OFFSETS
	.align		4
        /*13bc*/ 	.byte	0x04, 0x1c
        /*13be*/ 	.short	(.L_49 - .L_48)


	//   ....[0]....
.L_48:
        /*13c0*/ 	.word	0x00004b50


	//   ....[1]....
        /*13c4*/ 	.word	0x00005040


	//   ....[2]....
        /*13c8*/ 	.word	0x000050a0


	//   ....[3]....
        /*13cc*/ 	.word	0x00005ec0


	//   ....[4]....
        /*13d0*/ 	.word	0x00006ba0


	//   ....[5]....
        /*13d4*/ 	.word	0x00006be0


	//   ....[6]....
        /*13d8*/ 	.word	0x00008a30


	//----- nvinfo : EIATTR_MAX_THREADS
	.align		4
.L_49:
        /*13dc*/ 	.byte	0x04, 0x05
        /*13de*/ 	.short	(.L_51 - .L_50)
.L_50:
        /*13e0*/ 	.word	0x00000100
        /*13e4*/ 	.word	0x00000001
        /*13e8*/ 	.word	0x00000001


	//----- nvinfo : EIATTR_CRS_STACK_SIZE
	.align		4
.L_51:
        /*13ec*/ 	.byte	0x04, 0x1e
        /*13ee*/ 	.short	(.L_53 - .L_52)
.L_52:
        /*13f0*/ 	.word	0x00000000


	//----- nvinfo : EIATTR_CBANK_PARAM_SIZE
	.align		4
.L_53:
        /*13f4*/ 	.byte	0x03, 0x19
        /*13f6*/ 	.short	0x0800


	//----- nvinfo : EIATTR_PARAM_CBANK
	.align		4
        /*13f8*/ 	.byte	0x04, 0x0a
        /*13fa*/ 	.short	(.L_55 - .L_54)
	.align		4
.L_54:
        /*13fc*/ 	.word	index@(.nv.constant0._ZN7cutlass13device_kernelINS_4gemm6kernel13GemmUniversalIN4cute5tupleIJiiiiEEENS1_10collective13CollectiveMmaINS1_35MainloopSm100TmaUmmaWarpSpecializedILi54ELi2ELi4ENS5_IJNS4_1CILi4EEENSA_ILi1EEESC_EEEEENS5_IJNSA_ILi64EEESF_NSA_ILi32EEEEEEaNS5_IJlSC_lEEEaSI_NS4_8TiledMMAINS4_8MMA_AtomIJNS4_15SM100_MMA_S8_SSIaaiLi64ELi64ELNS4_4UMMA5MajorE0ELSN_0ELNSM_8SaturateE0EEEEEENS4_6LayoutINS5_IJSC_SC_SC_EEENS5_IJNSA_ILi0EEEST_ST_EEEEENS5_IJNS4_10UnderscoreESW_SW_EEEEENS4_13SM90_TMA_LOADENS4_14ComposedLayoutINS4_7SwizzleILi1ELi4ELi3EEENS4_18smem_ptr_flag_bitsILi8EEENSR_INS5_IJNSA_ILi8EEESG_EEENS5_IJSG_SC_EEEEEEEvNS4_8identityENS4_23SM90_TMA_LOAD_MULTICASTES19_vS1A_EENS_8epilogue10collective18CollectiveEpilogueINS1D_23Sm100TmaWarpSpecializedILi1ELi1ELi32ELb0ELb0EEEJSH_NS5_IJNSR_ISF_SC_EES1I_EEEaSI_aSI_NS1D_6fusion15FusionCallbacksIS1H_NS1K_17LinearCombinationIaiaiLNS_15FloatRoundStyleE2EEESH_S1J_JEEENS4_5SM1004TMEM4LOAD26SM100_TMEM_LOAD_16dp32b32xESZ_NS10_INS11_ILi2ELi4ELi3EEES14_NSR_INS5_IJS15_SF_EEENS5_IJSF_SC_EEEEEEENS4_39AutoVectorizingCopyWithAssumedAlignmentILi128EEENS4_14SM90_TMA_STOREES1Y_S20_S20_EEEvvEEEEvNT_6ParamsE)
        /*1400*/ 	.short	0x0380
        /*1402*/ 	.short	0x0800


	//----- nvinfo : EIATTR_SW_WAR
	.align		4
.L_55:
        /*1404*/ 	.byte	0x04, 0x36
        /*1406*/ 	.short	(.L_57 - .L_56)
.L_56:
        /*1408*/ 	.word	0x00000008
.L_57:


//--------------------- .nv.callgraph             --------------------------
	.section	.nv.callgraph,"",@"SHT_CUDA_CALLGRAPH"
	.align	4
	.sectionentsize	8
	.align		4
        /*0000*/ 	.word	0x00000000
	.align		4
        /*0004*/ 	.word	0xffffffff
	.align		4
        /*0008*/ 	.word	index@(_ZN7cutlass13device_kernelINS_4gemm6kernel13GemmUniversalIN4cute5tupleIJiiiiEEENS1_10collective13CollectiveMmaINS1_35MainloopSm100TmaUmmaWarpSpecializedILi54ELi2ELi4ENS5_IJNS4_1CILi4EEENSA_ILi1EEESC_EEEEENS5_IJNSA_ILi64EEESF_NSA_ILi32EEEEEEaNS5_IJlSC_lEEEaSI_NS4_8TiledMMAINS4_8MMA_AtomIJNS4_15SM100_MMA_S8_SSIaaiLi64ELi64ELNS4_4UMMA5MajorE0ELSN_0ELNSM_8SaturateE0EEEEEENS4_6LayoutINS5_IJSC_SC_SC_EEENS5_IJNSA_ILi0EEEST_ST_EEEEENS5_IJNS4_10UnderscoreESW_SW_EEEEENS4_13SM90_TMA_LOADENS4_14ComposedLayoutINS4_7SwizzleILi1ELi4ELi3EEENS4_18smem_ptr_flag_bitsILi8EEENSR_INS5_IJNSA_ILi8EEESG_EEENS5_IJSG_SC_EEEEEEEvNS4_8identityENS4_23SM90_TMA_LOAD_MULTICASTES19_vS1A_EENS_8epilogue10collective18CollectiveEpilogueINS1D_23Sm100TmaWarpSpecializedILi1ELi1ELi32ELb0ELb0EEEJSH_NS5_IJNSR_ISF_SC_EES1I_EEEaSI_aSI_NS1D_6fusion15FusionCallbacksIS1H_NS1K_17LinearCombinationIaiaiLNS_15FloatRoundStyleE2EEESH_S1J_JEEENS4_5SM1004TMEM4LOAD26SM100_TMEM_LOAD_16dp32b32xESZ_NS10_INS11_ILi2ELi4ELi3EEES14_NSR_INS5_IJS15_SF_EEENS5_IJSF_SC_EEEEEEENS4_39AutoVectorizingCopyWithAssumedAlignmentILi128EEENS4_14SM90_TMA_STOREES1Y_S20_S20_EEEvvEEEEvNT_6ParamsE)
	.align		4
        /*000c*/ 	.word	index@(__assertfail)
	.align		4
        /*0010*/ 	.word	0x00000000
	.align		4
        /*0014*/ 	.word	0xfffffffe
	.align		4
        /*0018*/ 	.word	0x00000000
	.align		4
        /*001c*/ 	.word	0xfffffffd
	.align		4
        /*0020*/ 	.word	0x00000000
	.align		4
        /*0024*/ 	.word	0xfffffffc


//--------------------- .nv.constant4             --------------------------
	.section	.nv.constant4,"a",@progbits
	.align	8
	.align		8
.nv.constant4:
        /*0000*/ 	.dword	__assertfail
	.align		8
        /*0008*/ 	.dword	__unnamed_1
	.align		8
        /*0010*/ 	.dword	__unnamed_2
	.align		8
        /*0018*/ 	.dword	_ZN40_INTERNAL_55285a8b_4_k_cu_c2cc31e1_248754cuda3std3__45__cpo5beginE
	.align		8
        /*0020*/ 	.dword	_ZN40_INTERNAL_55285a8b_4_k_cu_c2cc31e1_248754cuda3std3__45__cpo3endE
	.align		8
        /*0028*/ 	.dword	_ZN40_INTERNAL_55285a8b_4_k_cu_c2cc31e1_248754cuda3std3__45__cpo6cbeginE
	.align		8
        /*0030*/ 	.dword	_ZN40_INTERNAL_55285a8b_4_k_cu_c2cc31e1_248754cuda3std3__45__cpo4cendE
	.align		8
        /*0038*/ 	.dword	_ZN40_INTERNAL_55285a8b_4_k_cu_c2cc31e1_248754cuda3std3__442_GLOBAL__N__55285a8b_4_k_cu_c2cc31e1_248756ignoreE
	.align		8
        /*0040*/ 	.dword	_ZN40_INTERNAL_55285a8b_4_k_cu_c2cc31e1_248754cuda3std3__419piecewise_constructE
	.align		8
        /*0048*/ 	.dword	_ZN40_INTERNAL_55285a8b_4_k_cu_c2cc31e1_248754cuda3std3__48in_placeE
	.align		8
        /*0050*/ 	.dword	_ZN40_INTERNAL_55285a8b_4_k_cu_c2cc31e1_248754cuda3std6ranges3__45__cpo4swapE
	.align		8
        /*0058*/ 	.dword	_ZN40_INTERNAL_55285a8b_4_k_cu_c2cc31e1_248754cuda3std6ranges3__45__cpo9iter_moveE
	.align		8
        /*0060*/ 	.dword	_ZN40_INTERNAL_55285a8b_4_k_cu_c2cc31e1_248754cute7productE
	.align		8
        /*0068*/ 	.dword	_ZN40_INTERNAL_55285a8b_4_k_cu_c2cc31e1_248754cute1_E
	.align		8
        /*0070*/ 	.dword	$str$25
	.align		8
        /*0078*/ 	.dword	$str$26
	.align		8
        /*0080*/ 	.dword	$str$27
	.align		8
        /*0088*/ 	.dword	$str$28


//--------------------- .text._ZN7cutlass13device_kernelINS_4gemm6kernel13GemmUniversalIN4cute5tupleIJiiiiEEENS1_10collective13CollectiveMmaINS1_35MainloopSm100TmaUmmaWarpSpecializedILi54ELi2ELi4ENS5_IJNS4_1CILi4EEENSA_ILi1EEESC_EEEEENS5_IJNSA_ILi64EEESF_NSA_ILi32EEEEEEaNS5_IJlSC_lEEEaSI_NS4_8TiledMMAINS4_8MMA_AtomIJNS4_15SM100_MMA_S8_SSIaaiLi64ELi64ELNS4_4UMMA5MajorE0ELSN_0ELNSM_8SaturateE0EEEEEENS4_6LayoutINS5_IJSC_SC_SC_EEENS5_IJNSA_ILi0EEEST_ST_EEEEENS5_IJNS4_10UnderscoreESW_SW_EEEEENS4_13SM90_TMA_LOADENS4_14ComposedLayoutINS4_7SwizzleILi1ELi4ELi3EEENS4_18smem_ptr_flag_bitsILi8EEENSR_INS5_IJNSA_ILi8EEESG_EEENS5_IJSG_SC_EEEEEEEvNS4_8identityENS4_23SM90_TMA_LOAD_MULTICASTES19_vS1A_EENS_8epilogue10collective18CollectiveEpilogueINS1D_23Sm100TmaWarpSpecializedILi1ELi1ELi32ELb0ELb0EEEJSH_NS5_IJNSR_ISF_SC_EES1I_EEEaSI_aSI_NS1D_6fusion15FusionCallbacksIS1H_NS1K_17LinearCombinationIaiaiLNS_15FloatRoundStyleE2EEESH_S1J_JEEENS4_5SM1004TMEM4LOAD26SM100_TMEM_LOAD_16dp32b32xESZ_NS10_INS11_ILi2ELi4ELi3EEES14_NSR_INS5_IJS15_SF_EEENS5_IJSF_SC_EEEEEEENS4_39AutoVectorizingCopyWithAssumedAlignmentILi128EEENS4_14SM90_TMA_STOREES1Y_S20_S20_EEEvvEEEEvNT_6ParamsE --------------------------
	.section	.text._ZN7cutlass13device_kernelINS_4gemm6kernel13GemmUniversalIN4cute5tupleIJiiiiEEENS1_10collective13CollectiveMmaINS1_35MainloopSm100TmaUmmaWarpSpecializedILi54ELi2ELi4ENS5_IJNS4_1CILi4EEENSA_ILi1EEESC_EEEEENS5_IJNSA_ILi64EEESF_NSA_ILi32EEEEEEaNS5_IJlSC_lEEEaSI_NS4_8TiledMMAINS4_8MMA_AtomIJNS4_15SM100_MMA_S8_SSIaaiLi64ELi64ELNS4_4UMMA5MajorE0ELSN_0ELNSM_8SaturateE0EEEEEENS4_6LayoutINS5_IJSC_SC_SC_EEENS5_IJNSA_ILi0EEEST_ST_EEEEENS5_IJNS4_10UnderscoreESW_SW_EEEEENS4_13SM90_TMA_LOADENS4_14ComposedLayoutINS4_7SwizzleILi1ELi4ELi3EEENS4_18smem_ptr_flag_bitsILi8EEENSR_INS5_IJNSA_ILi8EEESG_EEENS5_IJSG_SC_EEEEEEEvNS4_8identityENS4_23SM90_TMA_LOAD_MULTICASTES19_vS1A_EENS_8epilogue10collective18CollectiveEpilogueINS1D_23Sm100TmaWarpSpecializedILi1ELi1ELi32ELb0ELb0EEEJSH_NS5_IJNSR_ISF_SC_EES1I_EEEaSI_aSI_NS1D_6fusion15FusionCallbacksIS1H_NS1K_17LinearCombinationIaiaiLNS_15FloatRoundStyleE2EEESH_S1J_JEEENS4_5SM1004TMEM4LOAD26SM100_TMEM_LOAD_16dp32b32xESZ_NS10_INS11_ILi2ELi4ELi3EEES14_NSR_INS5_IJS15_SF_EEENS5_IJSF_SC_EEEEEEENS4_39AutoVectorizingCopyWithAssumedAlignmentILi128EEENS4_14SM90_TMA_STOREES1Y_S20_S20_EEEvvEEEEvNT_6ParamsE,"ax",@progbits
	.align	128
.text._ZN7cutlass13device_kernelINS_4gemm6kernel13GemmUniversalIN4cute5tupleIJiiiiEEENS1_10collective13CollectiveMmaINS1_35MainloopSm100TmaUmmaWarpSpecializedILi54ELi2ELi4ENS5_IJNS4_1CILi4EEENSA_ILi1EEESC_EEEEENS5_IJNSA_ILi64EEESF_NSA_ILi32EEEEEEaNS5_IJlSC_lEEEaSI_NS4_8TiledMMAINS4_8MMA_AtomIJNS4_15SM100_MMA_S8_SSIaaiLi64ELi64ELNS4_4UMMA5MajorE0ELSN_0ELNSM_8SaturateE0EEEEEENS4_6LayoutINS5_IJSC_SC_SC_EEENS5_IJNSA_ILi0EEEST_ST_EEEEENS5_IJNS4_10UnderscoreESW_SW_EEEEENS4_13SM90_TMA_LOADENS4_14ComposedLayoutINS4_7SwizzleILi1ELi4ELi3EEENS4_18smem_ptr_flag_bitsILi8EEENSR_INS5_IJNSA_ILi8EEESG_EEENS5_IJSG_SC_EEEEEEEvNS4_8identityENS4_23SM90_TMA_LOAD_MULTICASTES19_vS1A_EENS_8epilogue10collective18CollectiveEpilogueINS1D_23Sm100TmaWarpSpecializedILi1ELi1ELi32ELb0ELb0EEEJSH_NS5_IJNSR_ISF_SC_EES1I_EEEaSI_aSI_NS1D_6fusion15FusionCallbacksIS1H_NS1K_17LinearCombinationIaiaiLNS_15FloatRoundStyleE2EEESH_S1J_JEEENS4_5SM1004TMEM4LOAD26SM100_TMEM_LOAD_16dp32b32xESZ_NS10_INS11_ILi2ELi4ELi3EEES14_NSR_INS5_IJS15_SF_EEENS5_IJSF_SC_EEEEEEENS4_39AutoVectorizingCopyWithAssumedAlignmentILi128EEENS4_14SM90_TMA_STOREES1Y_S20_S20_EEEvvEEEEvNT_6ParamsE:
        .type           _ZN7cutlass13device_kernelINS_4gemm6kernel13GemmUniversalIN4cute5tupleIJiiiiEEENS1_10collective13CollectiveMmaINS1_35MainloopSm100TmaUmmaWarpSpecializedILi54ELi2ELi4ENS5_IJNS4_1CILi4EEENSA_ILi1EEESC_EEEEENS5_IJNSA_ILi64EEESF_NSA_ILi32EEEEEEaNS5_IJlSC_lEEEaSI_NS4_8TiledMMAINS4_8MMA_AtomIJNS4_15SM100_MMA_S8_SSIaaiLi64ELi64ELNS4_4UMMA5MajorE0ELSN_0ELNSM_8SaturateE0EEEEEENS4_6LayoutINS5_IJSC_SC_SC_EEENS5_IJNSA_ILi0EEEST_ST_EEEEENS5_IJNS4_10UnderscoreESW_SW_EEEEENS4_13SM90_TMA_LOADENS4_14ComposedLayoutINS4_7SwizzleILi1ELi4ELi3EEENS4_18smem_ptr_flag_bitsILi8EEENSR_INS5_IJNSA_ILi8EEESG_EEENS5_IJSG_SC_EEEEEEEvNS4_8identityENS4_23SM90_TMA_LOAD_MULTICASTES19_vS1A_EENS_8epilogue10collective18CollectiveEpilogueINS1D_23Sm100TmaWarpSpecializedILi1ELi1ELi32ELb0ELb0EEEJSH_NS5_IJNSR_ISF_SC_EES1I_EEEaSI_aSI_NS1D_6fusion15FusionCallbacksIS1H_NS1K_17LinearCombinationIaiaiLNS_15FloatRoundStyleE2EEESH_S1J_JEEENS4_5SM1004TMEM4LOAD26SM100_TMEM_LOAD_16dp32b32xESZ_NS10_INS11_ILi2ELi4ELi3EEES14_NSR_INS5_IJS15_SF_EEENS5_IJSF_SC_EEEEEEENS4_39AutoVectorizingCopyWithAssumedAlignmentILi128EEENS4_14SM90_TMA_STOREES1Y_S20_S20_EEEvvEEEEvNT_6ParamsE,@function
        .size           _ZN7cutlass13device_kernelINS_4gemm6kernel13GemmUniversalIN4cute5tupleIJiiiiEEENS1_10collective13CollectiveMmaINS1_35MainloopSm100TmaUmmaWarpSpecializedILi54ELi2ELi4ENS5_IJNS4_1CILi4EEENSA_ILi1EEESC_EEEEENS5_IJNSA_ILi64EEESF_NSA_ILi32EEEEEEaNS5_IJlSC_lEEEaSI_NS4_8TiledMMAINS4_8MMA_AtomIJNS4_15SM100_MMA_S8_SSIaaiLi64ELi64ELNS4_4UMMA5MajorE0ELSN_0ELNSM_8SaturateE0EEEEEENS4_6LayoutINS5_IJSC_SC_SC_EEENS5_IJNSA_ILi0EEEST_ST_EEEEENS5_IJNS4_10UnderscoreESW_SW_EEEEENS4_13SM90_TMA_LOADENS4_14ComposedLayoutINS4_7SwizzleILi1ELi4ELi3EEENS4_18smem_ptr_flag_bitsILi8EEENSR_INS5_IJNSA_ILi8EEESG_EEENS5_IJSG_SC_EEEEEEEvNS4_8identityENS4_23SM90_TMA_LOAD_MULTICASTES19_vS1A_EENS_8epilogue10collective18CollectiveEpilogueINS1D_23Sm100TmaWarpSpecializedILi1ELi1ELi32ELb0ELb0EEEJSH_NS5_IJNSR_ISF_SC_EES1I_EEEaSI_aSI_NS1D_6fusion15FusionCallbacksIS1H_NS1K_17LinearCombinationIaiaiLNS_15FloatRoundStyleE2EEESH_S1J_JEEENS4_5SM1004TMEM4LOAD26SM100_TMEM_LOAD_16dp32b32xESZ_NS10_INS11_ILi2ELi4ELi3EEES14_NSR_INS5_IJS15_SF_EEENS5_IJSF_SC_EEEEEEENS4_39AutoVectorizingCopyWithAssumedAlignmentILi128EEENS4_14SM90_TMA_STOREES1Y_S20_S20_EEEvvEEEEvNT_6ParamsE,(.L_x_286 - _ZN7cutlass13device_kernelINS_4gemm6kernel13GemmUniversalIN4cute5tupleIJiiiiEEENS1_10collective13CollectiveMmaINS1_35MainloopSm100TmaUmmaWarpSpecializedILi54ELi2ELi4ENS5_IJNS4_1CILi4EEENSA_ILi1EEESC_EEEEENS5_IJNSA_ILi64EEESF_NSA_ILi32EEEEEEaNS5_IJlSC_lEEEaSI_NS4_8TiledMMAINS4_8MMA_AtomIJNS4_15SM100_MMA_S8_SSIaaiLi64ELi64ELNS4_4UMMA5MajorE0ELSN_0ELNSM_8SaturateE0EEEEEENS4_6LayoutINS5_IJSC_SC_SC_EEENS5_IJNSA_ILi0EEEST_ST_EEEEENS5_IJNS4_10UnderscoreESW_SW_EEEEENS4_13SM90_TMA_LOADENS4_14ComposedLayoutINS4_7SwizzleILi1ELi4ELi3EEENS4_18smem_ptr_flag_bitsILi8EEENSR_INS5_IJNSA_ILi8EEESG_EEENS5_IJSG_SC_EEEEEEEvNS4_8identityENS4_23SM90_TMA_LOAD_MULTICASTES19_vS1A_EENS_8epilogue10collective18CollectiveEpilogueINS1D_23Sm100TmaWarpSpecializedILi1ELi1ELi32ELb0ELb0EEEJSH_NS5_IJNSR_ISF_SC_EES1I_EEEaSI_aSI_NS1D_6fusion15FusionCallbacksIS1H_NS1K_17LinearCombinationIaiaiLNS_15FloatRoundStyleE2EEESH_S1J_JEEENS4_5SM1004TMEM4LOAD26SM100_TMEM_LOAD_16dp32b32xESZ_NS10_INS11_ILi2ELi4ELi3EEES14_NSR_INS5_IJS15_SF_EEENS5_IJSF_SC_EEEEEEENS4_39AutoVectorizingCopyWithAssumedAlignmentILi128EEENS4_14SM90_TMA_STOREES1Y_S20_S20_EEEvvEEEEvNT_6ParamsE)
        .other          _ZN7cutlass13device_kernelINS_4gemm6kernel13GemmUniversalIN4cute5tupleIJiiiiEEENS1_10collective13CollectiveMmaINS1_35MainloopSm100TmaUmmaWarpSpecializedILi54ELi2ELi4ENS5_IJNS4_1CILi4EEENSA_ILi1EEESC_EEEEENS5_IJNSA_ILi64EEESF_NSA_ILi32EEEEEEaNS5_IJlSC_lEEEaSI_NS4_8TiledMMAINS4_8MMA_AtomIJNS4_15SM100_MMA_S8_SSIaaiLi64ELi64ELNS4_4UMMA5MajorE0ELSN_0ELNSM_8SaturateE0EEEEEENS4_6LayoutINS5_IJSC_SC_SC_EEENS5_IJNSA_ILi0EEEST_ST_EEEEENS5_IJNS4_10UnderscoreESW_SW_EEEEENS4_13SM90_TMA_LOADENS4_14ComposedLayoutINS4_7SwizzleILi1ELi4ELi3EEENS4_18smem_ptr_flag_bitsILi8EEENSR_INS5_IJNSA_ILi8EEESG_EEENS5_IJSG_SC_EEEEEEEvNS4_8identityENS4_23SM90_TMA_LOAD_MULTICASTES19_vS1A_EENS_8epilogue10collective18CollectiveEpilogueINS1D_23Sm100TmaWarpSpecializedILi1ELi1ELi32ELb0ELb0EEEJSH_NS5_IJNSR_ISF_SC_EES1I_EEEaSI_aSI_NS1D_6fusion15FusionCallbacksIS1H_NS1K_17LinearCombinationIaiaiLNS_15FloatRoundStyleE2EEESH_S1J_JEEENS4_5SM1004TMEM4LOAD26SM100_TMEM_LOAD_16dp32b32xESZ_NS10_INS11_ILi2ELi4ELi3EEES14_NSR_INS5_IJS15_SF_EEENS5_IJSF_SC_EEEEEEENS4_39AutoVectorizingCopyWithAssumedAlignmentILi128EEENS4_14SM90_TMA_STOREES1Y_S20_S20_EEEvvEEEEvNT_6ParamsE,@"STO_CUDA_ENTRY STV_DEFAULT"
_ZN7cutlass13device_kernelINS_4gemm6kernel13GemmUniversalIN4cute5tupleIJiiiiEEENS1_10collective13CollectiveMmaINS1_35MainloopSm100TmaUmmaWarpSpecializedILi54ELi2ELi4ENS5_IJNS4_1CILi4EEENSA_ILi1EEESC_EEEEENS5_IJNSA_ILi64EEESF_NSA_ILi32EEEEEEaNS5_IJlSC_lEEEaSI_NS4_8TiledMMAINS4_8MMA_AtomIJNS4_15SM100_MMA_S8_SSIaaiLi64ELi64ELNS4_4UMMA5MajorE0ELSN_0ELNSM_8SaturateE0EEEEEENS4_6LayoutINS5_IJSC_SC_SC_EEENS5_IJNSA_ILi0EEEST_ST_EEEEENS5_IJNS4_10UnderscoreESW_SW_EEEEENS4_13SM90_TMA_LOADENS4_14ComposedLayoutINS4_7SwizzleILi1ELi4ELi3EEENS4_18smem_ptr_flag_bitsILi8EEENSR_INS5_IJNSA_ILi8EEESG_EEENS5_IJSG_SC_EEEEEEEvNS4_8identityENS4_23SM90_TMA_LOAD_MULTICASTES19_vS1A_EENS_8epilogue10collective18CollectiveEpilogueINS1D_23Sm100TmaWarpSpecializedILi1ELi1ELi32ELb0ELb0EEEJSH_NS5_IJNSR_ISF_SC_EES1I_EEEaSI_aSI_NS1D_6fusion15FusionCallbacksIS1H_NS1K_17LinearCombinationIaiaiLNS_15FloatRoundStyleE2EEESH_S1J_JEEENS4_5SM1004TMEM4LOAD26SM100_TMEM_LOAD_16dp32b32xESZ_NS10_INS11_ILi2ELi4ELi3EEES14_NSR_INS5_IJS15_SF_EEENS5_IJSF_SC_EEEEEEENS4_39AutoVectorizingCopyWithAssumedAlignmentILi128EEENS4_14SM90_TMA_STOREES1Y_S20_S20_EEEvvEEEEvNT_6ParamsE:
[----:B------:R-:W1:Y:S01]  /*0000*/  LDC R1, c[0x0][0x37c] ;  /* 0x0000df00ff017b82 */ /* 0x000e620000000800 */
[----:B------:R-:W2:Y:S01]  /*0010*/  S2R R69, SR_TID.X ;  /* 0x0000000000457919 */ /* 0x000ea20000002100 */
[----:B------:R-:W3:Y:S01]  /*0020*/  LDCU.64 UR8, c[0x0][0x890] ;  /* 0x00011200ff0877ac */ /* 0x000ee20008000a00 */
[----:B------:R-:W-:Y:S02]  /*0030*/  PRMT R80, RZ, 0x7610, R80 ;  /* 0x00007610ff507816 */ /* 0x000fe40000000050 */
[----:B------:R-:W-:Y:S01]  /*0040*/  ELECT P3, URZ, PT ;  /* 0x0000000000ff782f */ /* 0x000fe20003860000 */
[----:B---3--:R-:W-:-:S04]  /*0050*/  UISETP.NE.U32.AND UP0, UPT, UR8, URZ, UPT ;  /* 0x000000ff0800728c */ /* 0x008fc8000bf05070 */
[----:B------:R-:W-:Y:S01]  /*0060*/  UISETP.NE.AND.EX UP0, UPT, UR9, URZ, UPT, UP0 ;  /* 0x000000ff0900728c */ /* 0x000fe2000bf05300 */
[----:B--2---:R-:W-:-:S05]  /*0070*/  SHF.R.U32.HI R81, RZ, 0x5, R69 ;  /* 0x00000005ff517819 */ /* 0x004fca0000011645 */
[----:B------:R-:W2:Y:S02]  /*0080*/  SHFL.IDX PT, R0, R81, RZ, 0x1f ;  /* 0x00001fff51007589 */ /* 0x000ea400000e0000 */
[----:B--2---:R-:W-:Y:S01]  /*0090*/  R2UR UR18, R0 ;  /* 0x00000000001272ca */ /* 0x004fe200000e0000 */
[----:B-1----:R-:W-:-:S14]  /*00a0*/  BRA.U UP0, `(.L_x_0) ;  /* 0x0000000100307547 */ /* 0x002fdc000b800000 */
[----:B------:R-:W1:Y:S02]  /*00b0*/  LDCU.64 UR4, c[0x0][0x888] ;  /* 0x00011100ff0477ac */ /* 0x000e640008000a00 */
[----:B-1----:R-:W-:-:S04]  /*00c0*/  UISETP.NE.U32.AND UP0, UPT, UR4, URZ, UPT ;  /* 0x000000ff0400728c */ /* 0x002fc8000bf05070 */
[----:B------:R-:W-:-:S09]  /*00d0*/  UISETP.NE.AND.EX UP0, UPT, UR5, URZ, UPT, UP0 ;  /* 0x000000ff0500728c */ /* 0x000fd2000bf05300 */
[----:B------:R-:W-:Y:S05]  /*00e0*/  BRA.U !UP0, `(.L_x_1) ;  /* 0x0000000108147547 */ /* 0x000fea000b800000 */
[----:B------:R-:W1:Y:S01]  /*00f0*/  LDC.64 R2, c[0x0][0x888] ;  /* 0x00022200ff027b82 */ /* 0x000e620000000a00 */
[----:B------:R-:W1:Y:S02]  /*0100*/  LDCU.64 UR4, c[0x0][0x358] ;  /* 0x00006b00ff0477ac */ /* 0x000e640008000a00 */
[----:B-1----:R1:W5:Y:S01]  /*0110*/  LDG.E R39, desc[UR4][R2.64] ;  /* 0x0000000402277981 */ /* 0x002362000c1e1900 */
[----:B------:R-:W-:Y:S01]  /*0120*/  HFMA2 R80, -RZ, RZ, 0, 5.9604644775390625e-08 ;  /* 0x00000001ff507431 */ /* 0x000fe200000001ff */
[----:B------:R-:W-:Y:S05]  /*0130*/  BRA `(.L_x_0) ;  /* 0x00000000000c7947 */ /* 0x000fea0003800000 */
.L_x_1:
[----:B------:R-:W1:Y:S01]  /*0140*/  LDCU UR4, c[0x0][0x880] ;  /* 0x00011000ff0477ac */ /* 0x000e620008000800 */
[----:B------:R-:W-:Y:S01]  /*0150*/  HFMA2 R80, -RZ, RZ, 0, 5.9604644775390625e-08 ;  /* 0x00000001ff507431 */ /* 0x000fe200000001ff */
[----:B-1----:R-:W-:-:S07]  /*0160*/  MOV R39, UR4 ;  /* 0x0000000400277c02 */ /* 0x002fce0008000f00 */
.L_x_0:
[----:B------:R-:W2:Y:S02]  /*0170*/  LDCU.64 UR4, c[0x0][0x8b0] ;  /* 0x00011600ff0477ac */ /* 0x000ea40008000a00 */
[----:B--2---:R-:W-:-:S04]  /*0180*/  UISETP.NE.U32.AND UP0, UPT, UR4, URZ, UPT ;  /* 0x000000ff0400728c */ /* 0x004fc8000bf05070 */
[----:B------:R-:W-:-:S09]  /*0190*/  UISETP.NE.AND.EX UP0, UPT, UR5, URZ, UPT, UP0 ;  /* 0x000000ff0500728c */ /* 0x000fd2000bf05300 */
[----:B------:R-:W-:Y:S05]  /*01a0*/  BRA.U UP0, `(.L_x_2) ;  /* 0x0000000100287547 */ /* 0x000fea000b800000 */
[----:B------:R-:W2:Y:S02]  /*01b0*/  LDCU.64 UR4, c[0x0][0x8a8] ;  /* 0x00011500ff0477ac */ /* 0x000ea40008000a00 */
[----:B--2---:R-:W-:-:S04]  /*01c0*/  UISETP.NE.U32.AND UP0, UPT, UR4, URZ, UPT ;  /* 0x000000ff0400728c */ /* 0x004fc8000bf05070 */
[----:B------:R-:W-:-:S09]  /*01d0*/  UISETP.NE.AND.EX UP0, UPT, UR5, URZ, UPT, UP0 ;  /* 0x000000ff0500728c */ /* 0x000fd2000bf05300 */
[----:B------:R-:W-:Y:S05]  /*01e0*/  BRA.U !UP0, `(.L_x_3) ;  /* 0x0000000108107547 */ /* 0x000fea000b800000 */
[----:B-1----:R-:W1:Y:S01]  /*01f0*/  LDC.64 R2, c[0x0][0x8a8] ;  /* 0x00022a00ff027b82 */ /* 0x002e620000000a00 */
[----:B------:R-:W1:Y:S02]  /*0200*/  LDCU.64 UR4, c[0x0][0x358] ;  /* 0x00006b00ff0477ac */ /* 0x000e640008000a00 */
[----:B-1----:R2:W5:Y:S01]  /*0210*/  LDG.E R38, desc[UR4][R2.64] ;  /* 0x0000000402267981 */ /* 0x002562000c1e1900 */
[----:B------:R-:W-:Y:S05]  /*0220*/  BRA `(.L_x_2) ;  /* 0x0000000000087947 */ /* 0x000fea0003800000 */
.L_x_3:
[----:B------:R-:W2:Y:S02]  /*0230*/  LDCU UR4, c[0x0][0x8a0] ;  /* 0x00011400ff0477ac */ /* 0x000ea40008000800 */
[----:B--2---:R-:W-:Y:S02]  /*0240*/  MOV R38, UR4 ;  /* 0x0000000400267c02 */ /* 0x004fe40008000f00 */
.L_x_2:
[----:B------:R-:W-:Y:S01]  /*0250*/  IMAD.U32 R0, RZ, RZ, UR18 ;  /* 0x00000012ff007e24 */ /* 0x000fe2000f8e00ff */
[----:B------:R-:W-:Y:S04]  /*0260*/  BSSY.RECONVERGENT B0, `(.L_x_4) ;  /* 0x000000c000007945 */ /* 0x000fe80003800200 */
[C---:B------:R-:W-:Y:S02]  /*0270*/  ISETP.NE.OR P1, PT, R0.reuse, 0x1, !P3 ;  /* 0x000000010000780c */ /* 0x040fe40005f25670 */
[----:B------:R-:W-:-:S11]  /*0280*/  ISETP.NE.OR P0, PT, R0, 0x3, !P3 ;  /* 0x000000030000780c */ /* 0x000fd60005f05670 */
[----:B------:R-:W-:Y:S05]  /*0290*/  @P1 BRA `(.L_x_5) ;  /* 0x0000000000201947 */ /* 0x000fea0003800000 */
[----:B------:R-:W3:Y:S02]  /*02a0*/  LDCU.64 UR4, c[0x0][0x348] ;  /* 0x00006900ff0477ac */ /* 0x000ee40008000a00 */
[----:B---3--:R-:W-:Y:S02]  /*02b0*/  UIADD3 UR6, UP1, UPT, UR4, 0x80, URZ ;  /* 0x0000008004067890 */ /* 0x008fe4000ff3e0ff */
[----:B------:R-:W-:Y:S02]  /*02c0*/  UIADD3 UR4, UP0, UPT, UR4, 0x180, URZ ;  /* 0x0000018004047890 */ /* 0x000fe4000ff1e0ff */
[----:B------:R-:W-:Y:S02]  /*02d0*/  UIADD3.X UR7, UPT, UPT, URZ, UR5, URZ, UP1, !UPT ;  /* 0x00000005ff077290 */ /* 0x000fe40008ffe4ff */
[----:B------:R-:W-:-:S07]  /*02e0*/  UIADD3.X UR5, UPT, UPT, URZ, UR5, URZ, UP0, !UPT ;  /* 0x00000005ff057290 */ /* 0x000fce00087fe4ff */
[----:B------:R3:W-:Y:S02]  /*02f0*/  UTMACCTL.PF [UR6] ;  /* 0x00000000060079b9 */ /* 0x0007e40008040000 */
[----:B------:R3:W-:Y:S02]  /*0300*/  UTMACCTL.PF [UR4] ;  /* 0x00000000040079b9 */ /* 0x0007e40008040000 */
[----:B---3--:R-:W-:Y:S01]  /*0310*/  NOP ;  /* 0x0000000000007918 */ /* 0x008fe20000000000 */
.L_x_5:
[----:B------:R-:W-:Y:S05]  /*0320*/  BSYNC.RECONVERGENT B0 ;  /* 0x0000000000007941 */ /* 0x000fea0003800200 */
.L_x_4:
[----:B------:R-:W-:Y:S04]  /*0330*/  BSSY.RECONVERGENT B0, `(.L_x_6) ;  /* 0x000000a000007945 */ /* 0x000fe80003800200 */
        /* <DEDUP_REMOVED lines=9> */
.L_x_7:
[----:B------:R-:W-:Y:S05]  /*03d0*/  BSYNC.RECONVERGENT B0 ;  /* 0x0000000000007941 */ /* 0x000fea0003800200 */
.L_x_6:
[----:B------:R-:W3:Y:S01]  /*03e0*/  LDCU.64 UR4, c[0x0][0x888] ;  /* 0x00011100ff0477ac */ /* 0x000ee20008000a00 */
[----:B------:R-:W-:Y:S02]  /*03f0*/  UISETP.EQ.U32.AND UP2, UPT, UR8, URZ, UPT ;  /* 0x000000ff0800728c */ /* 0x000fe4000bf42070 */
[----:B------:R-:W-:Y:S02]  /*0400*/  UPLOP3.LUT UP3, UPT, UPT, UPT, UPT, 0x80, 0x8 ;  /* 0x000000000008789c */ /* 0x000fe40003f6f070 */
[----:B---3--:R-:W-:-:S04]  /*0410*/  UISETP.NE.U32.AND UP0, UPT, UR4, URZ, UPT ;  /* 0x000000ff0400728c */ /* 0x008fc8000bf05070 */
[----:B------:R-:W-:-:S04]  /*0420*/  UISETP.NE.AND.EX UP1, UPT, UR5, URZ, UPT, UP0 ;  /* 0x000000ff0500728c */ /* 0x000fc8000bf25300 */
[----:B------:R-:W-:-:S04]  /*0430*/  UISETP.EQ.OR.EX UP4, UPT, UR9, URZ, !UP1, UP2 ;  /* 0x000000ff0900728c */ /* 0x000fc8000cf82720 */
[----:B------:R-:W-:-:S05]  /*0440*/  UP2UR UR61, UPR, URZ, 0x10 ;  /* 0x00000010ff3d7883 */ /* 0x000fca0008000000 */
[----:B------:R-:W-:Y:S07]  /*0450*/  BRA.U !UP4, `(.L_x_8) ;  /* 0x000000010c207547 */ /* 0x000fee000b800000 */
[----:B-----5:R-:W-:Y:S01]  /*0460*/  R2UR UR5, R39 ;  /* 0x00000000270572ca */ /* 0x020fe200000e0000 */
[----:B------:R-:W-:Y:S02]  /*0470*/  UISETP.NE.U32.AND UP2, UPT, UR8, URZ, UPT ;  /* 0x000000ff0800728c */ /* 0x000fe4000bf45070 */
[----:B------:R-:W-:Y:S02]  /*0480*/  USEL UR4, URZ, 0xffffffff, UP1 ;  /* 0xffffffffff047887 */ /* 0x000fe40008800000 */
[----:B------:R-:W-:-:S08]  /*0490*/  UISETP.NE.AND.EX UP2, UPT, UR9, URZ, UPT, UP2 ;  /* 0x000000ff0900728c */ /* 0x000fd0000bf45320 */
[----:B------:R-:W-:-:S04]  /*04a0*/  UISETP.NE.AND UP0, UPT, UR5, URZ, UPT ;  /* 0x000000ff0500728c */ /* 0x000fc8000bf05270 */
[----:B------:R-:W-:-:S04]  /*04b0*/  @!UP2 USEL UR4, URZ, 0xffffffff, UP0 ;  /* 0xffffffffff04a887 */ /* 0x000fc80008000000 */
[----:B------:R-:W-:-:S04]  /*04c0*/  ULOP3.LUT UR4, UR4, 0x1, URZ, 0xc0, !UPT ;  /* 0x0000000104047892 */ /* 0x000fc8000f8ec0ff */
[----:B------:R-:W-:Y:S02]  /*04d0*/  UISETP.NE.U32.AND UP3, UPT, UR4, 0x1, UPT ;  /* 0x000000010400788c */ /* 0x000fe4000bf65070 */
.L_x_8:
[----:B-12---:R-:W1:Y:S02]  /*04e0*/  SHFL.IDX PT, R2, R81, RZ, 0x1f ;  /* 0x00001fff51027589 */ /* 0x006e6400000e0000 */
[----:B-1----:R-:W-:-:S13]  /*04f0*/  ISETP.NE.AND P0, PT, R2, RZ, PT ;  /* 0x000000ff0200720c */ /* 0x002fda0003f05270 */
[----:B------:R-:W-:Y:S05]  /*0500*/  @P0 BRA `(.L_x_9) ;  /* 0x0000000400f40947 */ /* 0x000fea0003800000 */
[----:B------:R-:W-:Y:S01]  /*0510*/  ELECT P0, URZ, PT ;  /* 0x0000000000ff782f */ /* 0x000fe20003800000 */
[----:B------:R-:W-:-:S12]  /*0520*/  BSSY.RECONVERGENT B0, `(.L_x_9) ;  /* 0x000007b000007945 */ /* 0x000fd80003800200 */
[----:B------:R-:W-:Y:S05]  /*0530*/  @!P0 BRA `(.L_x_10) ;  /* 0x0000000400e48947 */ /* 0x000fea0003800000 */
[----:B------:R-:W1:Y:S01]  /*0540*/  S2UR UR4, SR_CgaCtaId ;  /* 0x00000000000479c3 */ /* 0x000e620000008800 */
[----:B------:R-:W-:Y:S01]  /*0550*/  UMOV UR5, 0x400 ;  /* 0x0000040000057882 */ /* 0x000fe20000000000 */
[----:B------:R-:W-:Y:S01]  /*0560*/  UMOV UR8, 0x1 ;  /* 0x0000000100087882 */ /* 0x000fe20000000000 */
[----:B------:R-:W-:Y:S01]  /*0570*/  UMOV UR6, 0x4 ;  /* 0x0000000400067882 */ /* 0x000fe20000000000 */
[----:B------:R-:W-:-:S04]  /*0580*/  UIADD3 UR8, UPT, UPT, -UR8, 0x100000, URZ ;  /* 0x0010000008087890 */ /* 0x000fc8000fffe1ff */
[----:B------:R-:W-:Y:S02]  /*0590*/  USHF.L.U32 UR9, UR8, 0xb, URZ ;  /* 0x0000000b08097899 */ /* 0x000fe400080006ff */
[----:B------:R-:W-:Y:S02]  /*05a0*/  USHF.L.U32 UR8, UR8, 0x1, URZ ;  /* 0x0000000108087899 */ /* 0x000fe400080006ff */
[----:B------:R-:W-:-:S04]  /*05b0*/  UIADD3 UR6, UPT, UPT, -UR6, 0x100000, URZ ;  /* 0x0010000006067890 */ /* 0x000fc8000fffe1ff */
[----:B------:R-:W-:Y:S02]  /*05c0*/  USHF.L.U32 UR7, UR6, 0xb, URZ ;  /* 0x0000000b06077899 */ /* 0x000fe400080006ff */
[----:B------:R-:W-:Y:S02]  /*05d0*/  USHF.L.U32 UR6, UR6, 0x1, URZ ;  /* 0x0000000106067899 */ /* 0x000fe400080006ff */
[----:B-1----:R-:W-:Y:S01]  /*05e0*/  ULEA UR4, UR4, UR5, 0x18 ;  /* 0x0000000504047291 */ /* 0x002fe2000f8ec0ff */
[----:B------:R-:W1:Y:S11]  /*05f0*/  FENCE.VIEW.ASYNC.S ;  /* 0x00000000000073c6 */ /* 0x000e760000000000 */
[----:B-1----:R1:W2:Y:S01]  /*0600*/  SYNCS.EXCH.64 URZ, [UR4], UR8 ;  /* 0x0000000804ff75b2 */ /* 0x0022a20008000100 */
[----:B------:R1:W3:Y:S01]  /*0610*/  SYNCS.EXCH.64 URZ, [UR4+0x1b0], UR6 ;  /* 0x0001b00604ff75b2 */ /* 0x0002e20008000100 */
[----:B------:R1:W4:Y:S01]  /*0620*/  SYNCS.EXCH.64 URZ, [UR4+0x8], UR8 ;  /* 0x0000080804ff75b2 */ /* 0x0003220008000100 */
[----:B------:R1:W1:Y:S01]  /*0630*/  SYNCS.EXCH.64 URZ, [UR4+0x1b8], UR6 ;  /* 0x0001b80604ff75b2 */ /* 0x0002620008000100 */
        /* <DEDUP_REMOVED lines=104> */
[----:B--234-:R-:W-:Y:S01]  /*0cc0*/  NOP ;  /* 0x0000000000007918 */ /* 0x01cfe20000000000 */
.L_x_10:
[----:B-1----:R-:W-:Y:S05]  /*0cd0*/  BSYNC.RECONVERGENT B0 ;  /* 0x0000000000007941 */ /* 0x002fea0003800200 */
.L_x_9:
[----:B------:R-:W1:Y:S01]  /*0ce0*/  SHFL.IDX PT, R2, R81, RZ, 0x1f ;  /* 0x00001fff51027589 */ /* 0x000e6200000e0000 */
[----:B------:R-:W-:Y:S01]  /*0cf0*/  NOP ;  /* 0x0000000000007918 */ /* 0x000fe20000000000 */
[----:B-1----:R-:W-:-:S13]  /*0d00*/  ISETP.NE.AND P0, PT, R2, 0x1, PT ;  /* 0x000000010200780c */ /* 0x002fda0003f05270 */
[----:B------:R-:W-:Y:S05]  /*0d10*/  @P0 BRA `(.L_x_11) ;  /* 0x0000000000400947 */ /* 0x000fea0003800000 */
        /* <DEDUP_REMOVED lines=9> */
[----:B------:R-:W-:Y:S01]  /*0db0*/  USHF.L.U32 UR6, UR6, 0x1, URZ ;  /* 0x0000000106067899 */ /* 0x000fe200080006ff */
[----:B------:R-:W-:Y:S01]  /*0dc0*/  ELECT P0, URZ, PT ;  /* 0x0000000000ff782f */ /* 0x000fe20003800000 */
[----:B-1----:R-:W-:Y:S01]  /*0dd0*/  ULEA UR4, UR4, UR5, 0x18 ;  /* 0x0000000504047291 */ /* 0x002fe2000f8ec0ff */
[----:B------:R-:W1:Y:S11]  /*0de0*/  FENCE.VIEW.ASYNC.S ;  /* 0x00000000000073c6 */ /* 0x000e760000000000 */
[----:B-1----:R1:W2:Y:S01]  /*0df0*/  SYNCS.EXCH.64 URZ, [UR4+0x360], UR8 ;  /* 0x0003600804ff75b2 */ /* 0x0022a20008000100 */
[----:B------:R1:W3:Y:S01]  /*0e00*/  SYNCS.EXCH.64 URZ, [UR4+0x368], UR6 ;  /* 0x0003680604ff75b2 */ /* 0x0002e20008000100 */
[----:B------:R-:W-:Y:S01]  /*0e10*/  NOP ;  /* 0x0000000000007918 */ /* 0x000fe20000000000 */
.L_x_11:
[----:B------:R-:W4:Y:S01]  /*0e20*/  SHFL.IDX PT, R2, R81, RZ, 0x1f ;  /* 0x00001fff51027589 */ /* 0x000f2200000e0000 */
[----:B------:R-:W-:Y:S01]  /*0e30*/  NOP ;  /* 0x0000000000007918 */ /* 0x000fe20000000000 */
[----:B----4-:R-:W-:-:S13]  /*0e40*/  ISETP.NE.AND P0, PT, R2, 0x3, PT ;  /* 0x000000030200780c */ /* 0x010fda0003f05270 */
[----:B------:R-:W-:Y:S05]  /*0e50*/  @P0 BRA `(.L_x_12) ;  /* 0x0000000000300947 */ /* 0x000fea0003800000 */
[----:B-1----:R-:W1:Y:S01]  /*0e60*/  S2UR UR4, SR_CgaCtaId ;  /* 0x00000000000479c3 */ /* 0x002e620000008800 */
[----:B------:R-:W-:Y:S01]  /*0e70*/  UMOV UR6, 0x400 ;  /* 0x0000040000067882 */ /* 0x000fe20000000000 */
[----:B------:R-:W-:Y:S01]  /*0e80*/  UMOV UR5, 0x20 ;  /* 0x0000002000057882 */ /* 0x000fe20000000000 */
[----:B------:R-:W-:Y:S01]  /*0e90*/  ELECT P0, URZ, PT ;  /* 0x0000000000ff782f */ /* 0x000fe20003800000 */
[----:B-1----:R-:W-:Y:S02]  /*0ea0*/  ULEA UR6, UR4, UR6, 0x18 ;  /* 0x0000000604067291 */ /* 0x002fe4000f8ec0ff */
[----:B------:R-:W-:-:S04]  /*0eb0*/  UIADD3 UR4, UPT, UPT, -UR5, 0x100000, URZ ;  /* 0x0010000005047890 */ /* 0x000fc8000fffe1ff */
[----:B------:R-:W-:Y:S02]  /*0ec0*/  USHF.L.U32 UR5, UR4, 0xb, URZ ;  /* 0x0000000b04057899 */ /* 0x000fe400080006ff */
[----:B------:R-:W-:Y:S01]  /*0ed0*/  USHF.L.U32 UR4, UR4, 0x1, URZ ;  /* 0x0000000104047899 */ /* 0x000fe200080006ff */
[----:B------:R-:W1:Y:S11]  /*0ee0*/  FENCE.VIEW.ASYNC.S ;  /* 0x00000000000073c6 */ /* 0x000e760000000000 */
[----:B-1----:R4:W1:Y:S01]  /*0ef0*/  SYNCS.EXCH.64 URZ, [UR6+0x370], UR4 ;  /* 0x0003700406ff75b2 */ /* 0x0028620008000100 */
[----:B------:R4:W1:Y:S02]  /*0f00*/  SYNCS.EXCH.64 URZ, [UR6+0x378], UR4 ;  /* 0x0003780406ff75b2 */ /* 0x0008640008000100 */
[----:B----4-:R-:W-:Y:S01]  /*0f10*/  NOP ;  /* 0x0000000000007918 */ /* 0x010fe20000000000 */
.L_x_12:
[----:B------:R-:W4:Y:S01]  /*0f20*/  SHFL.IDX PT, R2, R81, RZ, 0x1f ;  /* 0x00001fff51027589 */ /* 0x000f2200000e0000 */
[----:B------:R-:W-:Y:S01]  /*0f30*/  NOP ;  /* 0x0000000000007918 */ /* 0x000fe20000000000 */
[----:B----4-:R-:W-:-:S13]  /*0f40*/  ISETP.NE.AND P0, PT, R2, 0x4, PT ;  /* 0x000000040200780c */ /* 0x010fda0003f05270 */
[----:B------:R-:W-:Y:S05]  /*0f50*/  @P0 BRA `(.L_x_13) ;  /* 0x00000000004c0947 */ /* 0x000fea0003800000 */
[----:B-1----:R-:W1:Y:S01]  /*0f60*/  S2UR UR6, SR_CgaCtaId ;  /* 0x00000000000679c3 */ /* 0x002e620000008800 */
[----:B------:R-:W-:Y:S01]  /*0f70*/  UMOV UR4, 0x3a0 ;  /* 0x000003a000047882 */ /* 0x000fe20000000000 */
[----:B------:R-:W-:Y:S01]  /*0f80*/  UMOV UR5, 0x400 ;  /* 0x0000040000057882 */ /* 0x000fe20000000000 */
[----:B------:R-:W-:Y:S01]  /*0f90*/  USEL UR4, UR4, 0x320, UP3 ;  /* 0x0000032004047887 */ /* 0x000fe20009800000 */
[----:B------:R-:W-:Y:S01]  /*0fa0*/  UMOV UR8, 0x1 ;  /* 0x0000000100087882 */ /* 0x000fe20000000000 */
[----:B------:R-:W-:Y:S01]  /*0fb0*/  ELECT P0, URZ, PT ;  /* 0x0000000000ff782f */ /* 0x000fe20003800000 */
[----:B------:R-:W-:-:S04]  /*0fc0*/  UIADD3 UR8, UPT, UPT, -UR8, 0x100000, URZ ;  /* 0x0010000008087890 */ /* 0x000fc8000fffe1ff */
[----:B------:R-:W-:Y:S02]  /*0fd0*/  USHF.L.U32 UR9, UR8, 0xb, URZ ;  /* 0x0000000b08097899 */ /* 0x000fe400080006ff */
[----:B------:R-:W-:Y:S02]  /*0fe0*/  USHF.L.U32 UR8, UR8, 0x1, URZ ;  /* 0x0000000108087899 */ /* 0x000fe400080006ff */
[----:B-1----:R-:W-:Y:S02]  /*0ff0*/  ULEA UR6, UR6, UR5, 0x18 ;  /* 0x0000000506067291 */ /* 0x002fe4000f8ec0ff */
[----:B------:R-:W-:-:S04]  /*1000*/  UIADD3 UR4, UPT, UPT, -UR4, 0x100000, URZ ;  /* 0x0010000004047890 */ /* 0x000fc8000fffe1ff */
[----:B------:R-:W-:Y:S02]  /*1010*/  USHF.L.U32 UR5, UR4, 0xb, URZ ;  /* 0x0000000b04057899 */ /* 0x000fe400080006ff */
[----:B------:R-:W-:Y:S01]  /*1020*/  USHF.L.U32 UR4, UR4, 0x1, URZ ;  /* 0x0000000104047899 */ /* 0x000fe200080006ff */
[----:B------:R-:W1:Y:S03]  /*1030*/  FENCE.VIEW.ASYNC.S ;  /* 0x00000000000073c6 */ /* 0x000e660000000000 */
[----:B-1----:R4:W1:Y:S08]  /*1040*/  SYNCS.EXCH.64 URZ, [UR6+0x380], UR8 ;  /* 0x0003800806ff75b2 */ /* 0x0028700008000100 */
[----:B------:R4:W1:Y:S01]  /*1050*/  SYNCS.EXCH.64 URZ, [UR6+0x390], UR4 ;  /* 0x0003900406ff75b2 */ /* 0x0008620008000100 */
[----:B------:R4:W1:Y:S01]  /*1060*/  SYNCS.EXCH.64 URZ, [UR6+0x388], UR8 ;  /* 0x0003880806ff75b2 */ /* 0x0008620008000100 */
[----:B------:R4:W1:Y:S02]  /*1070*/  SYNCS.EXCH.64 URZ, [UR6+0x398], UR4 ;  /* 0x0003980406ff75b2 */ /* 0x0008640008000100 */
[----:B----4-:R-:W-:Y:S01]  /*1080*/  NOP ;  /* 0x0000000000007918 */ /* 0x010fe20000000000 */
.L_x_13:
[----:B------:R-:W4:Y:S01]  /*1090*/  SHFL.IDX PT, R2, R81, RZ, 0x1f ;  /* 0x00001fff51027589 */ /* 0x000f2200000e0000 */
[----:B------:R-:W-:Y:S01]  /*10a0*/  NOP ;  /* 0x0000000000007918 */ /* 0x000fe20000000000 */
[----:B----4-:R-:W-:-:S13]  /*10b0*/  ISETP.NE.AND P0, PT, R2, 0x5, PT ;  /* 0x000000050200780c */ /* 0x010fda0003f05270 */
[----:B------:R-:W-:Y:S05]  /*10c0*/  @P0 BRA `(.L_x_14) ;  /* 0x0000000000580947 */ /* 0x000fea0003800000 */
[----:B-1----:R-:W1:Y:S01]  /*10d0*/  S2UR UR4, SR_CgaCtaId ;  /* 0x00000000000479c3 */ /* 0x002e620000008800 */
        /* <DEDUP_REMOVED lines=12> */
[----:B-1----:R4:W1:Y:S01]  /*11a0*/  SYNCS.EXCH.64 URZ, [UR4+0x3a0], UR8 ;  /* 0x0003a00804ff75b2 */ /* 0x0028620008000100 */
[----:B------:R4:W1:Y:S01]  /*11b0*/  SYNCS.EXCH.64 URZ, [UR4+0x3c0], UR6 ;  /* 0x0003c00604ff75b2 */ /* 0x0008620008000100 */
[----:B------:R4:W1:Y:S01]  /*11c0*/  SYNCS.EXCH.64 URZ, [UR4+0x3a8], UR8 ;  /* 0x0003a80804ff75b2 */ /* 0x0008620008000100 */
[----:B------:R4:W1:Y:S01]  /*11d0*/  SYNCS.EXCH.64 URZ, [UR4+0x3c8], UR6 ;  /* 0x0003c80604ff75b2 */ /* 0x0008620008000100 */
[----:B------:R4:W1:Y:S01]  /*11e0*/  SYNCS.EXCH.64 URZ, [UR4+0x3b0], UR8 ;  /* 0x0003b00804ff75b2 */ /* 0x0008620008000100 */
[----:B------:R4:W1:Y:S01]  /*11f0*/  SYNCS.EXCH.64 URZ, [UR4+0x3d0], UR6 ;  /* 0x0003d00604ff75b2 */ /* 0x0008620008000100 */
[----:B------:R4:W1:Y:S01]  /*1200*/  SYNCS.EXCH.64 URZ, [UR4+0x3b8], UR8 ;  /* 0x0003b80804ff75b2 */ /* 0x0008620008000100 */
[----:B------:R4:W1:Y:S02]  /*1210*/  SYNCS.EXCH.64 URZ, [UR4+0x3d8], UR6 ;  /* 0x0003d80604ff75b2 */ /* 0x0008640008000100 */
[----:B----4-:R-:W-:Y:S01]  /*1220*/  NOP ;  /* 0x0000000000007918 */ /* 0x010fe20000000000 */
.L_x_14:
[----:B------:R-:W4:Y:S01]  /*1230*/  SHFL.IDX PT, R2, R81, RZ, 0x1f ;  /* 0x00001fff51027589 */ /* 0x000f2200000e0000 */
[----:B------:R-:W1:Y:S01]  /*1240*/  S2UR UR48, SR_CgaCtaId ;  /* 0x00000000003079c3 */ /* 0x000e620000008800 */
[----:B------:R-:W-:Y:S01]  /*1250*/  NOP ;  /* 0x0000000000007918 */ /* 0x000fe20000000000 */
[----:B----4-:R-:W-:-:S13]  /*1260*/  ISETP.NE.AND P0, PT, R2, 0x3, PT ;  /* 0x000000030200780c */ /* 0x010fda0003f05270 */
[----:B-1----:R-:W-:Y:S05]  /*1270*/  @P0 BRA `(.L_x_15) ;  /* 0x0000000000340947 */ /* 0x002fea0003800000 */
[----:B------:R-:W-:Y:S01]  /*1280*/  UMOV UR4, 0x400 ;  /* 0x0000040000047882 */ /* 0x000fe20000000000 */
[----:B------:R-:W-:Y:S01]  /*1290*/  UMOV UR6, 0x20 ;  /* 0x0000002000067882 */ /* 0x000fe20000000000 */
[----:B------:R-:W-:Y:S02]  /*12a0*/  ULEA UR4, UR48, UR4, 0x18 ;  /* 0x0000000430047291 */ /* 0x000fe4000f8ec0ff */
[----:B------:R-:W-:-:S04]  /*12b0*/  UIADD3 UR6, UPT, UPT, -UR6, 0x100000, URZ ;  /* 0x0010000006067890 */ /* 0x000fc8000fffe1ff */
[----:B------:R-:W-:Y:S02]  /*12c0*/  USHF.L.U32 UR7, UR6, 0xb, URZ ;  /* 0x0000000b06077899 */ /* 0x000fe400080006ff */
[----:B------:R-:W-:Y:S01]  /*12d0*/  USHF.L.U32 UR6, UR6, 0x1, URZ ;  /* 0x0000000106067899 */ /* 0x000fe200080006ff */
[----:B------:R-:W-:Y:S01]  /*12e0*/  ELECT P0, URZ, PT ;  /* 0x0000000000ff782f */ /* 0x000fe20003800000 */
[----:B------:R-:W1:Y:S10]  /*12f0*/  FENCE.VIEW.ASYNC.S ;  /* 0x00000000000073c6 */ /* 0x000e740000000000 */
[----:B-1----:R1:W4:Y:S01]  /*1300*/  SYNCS.EXCH.64 URZ, [UR4+0x3e0], UR6 ;  /* 0x0003e00604ff75b2 */ /* 0x0023220008000100 */
[----:B------:R1:W1:Y:S01]  /*1310*/  SYNCS.EXCH.64 URZ, [UR4+0x3f0], UR6 ;  /* 0x0003f00604ff75b2 */ /* 0x0002620008000100 */
[----:B------:R1:W1:Y:S01]  /*1320*/  SYNCS.EXCH.64 URZ, [UR4+0x3e8], UR6 ;  /* 0x0003e80604ff75b2 */ /* 0x0002620008000100 */
[----:B------:R1:W1:Y:S01]  /*1330*/  SYNCS.EXCH.64 URZ, [UR4+0x3f8], UR6 ;  /* 0x0003f80604ff75b2 */ /* 0x0002620008000100 */
[----:B------:R-:W-:Y:S01]  /*1340*/  NOP ;  /* 0x0000000000007918 */ /* 0x000fe20000000000 */
.L_x_15:
[----:B-1----:R-:W1:Y:S01]  /*1350*/  LDCU UR4, c[0x0][0x36c] ;  /* 0x00006d80ff0477ac */ /* 0x002e620008000800 */
[----:B------:R-:W-:Y:S01]  /*1360*/  ISETP.NE.OR P3, PT, R0, 0x2, !P3 ;  /* 0x000000020000780c */ /* 0x000fe20005f65670 */
[----:B------:R-:W-:Y:S01]  /*1370*/  NOP ;  /* 0x0000000000007918 */ /* 0x000fe20000000000 */
[----:B------:R-:W-:Y:S01]  /*1380*/  LOP3.LUT R0, R69, 0x1f, RZ, 0xc0, !PT ;  /* 0x0000001f45007812 */ /* 0x000fe200078ec0ff */
[----:B------:R-:W-:Y:S02]  /*1390*/  UISETP.NE.AND UP4, UPT, UR18, 0x2, UPT ;  /* 0x000000021200788c */ /* 0x000fe4000bf85270 */
[----:B------:R-:W-:Y:S02]  /*13a0*/  UISETP.NE.AND UP5, UPT, UR18, URZ, UPT ;  /* 0x000000ff1200728c */ /* 0x000fe4000bfa5270 */
[----:B-1----:R-:W-:-:S09]  /*13b0*/  UISETP.EQ.U32.AND UP6, UPT, UR4, 0x1, UPT ;  /* 0x000000010400788c */ /* 0x002fd2000bfc2070 */
[----:B------:R-:W-:Y:S05]  /*13c0*/  BRA.U !UP6, `(.L_x_16) ;  /* 0x000000010e087547 */ /* 0x000fea000b800000 */
[----:B--234-:R-:W-:Y:S01]  /*13d0*/  UCGABAR_ARV ;  /* 0x00000000000079c7 */ /* 0x01cfe20008000000 */
[----:B------:R-:W-:Y:S05]  /*13e0*/  BRA `(.L_x_17) ;  /* 0x0000000000047947 */ /* 0x000fea0003800000 */
.L_x_16:
[----:B--234-:R-:W-:Y:S01]  /*13f0*/  NOP ;  /* 0x0000000000007918 */ /* 0x01cfe20000000000 */
.L_x_17:
[----:B------:R-:W1:Y:S01]  /*1400*/  S2UR UR46, SR_CTAID.X ;  /* 0x00000000002e79c3 */ /* 0x000e620000002500 */
[----:B------:R-:W-:-:S05]  /*1410*/  CS2R.32 R3, SR_CgaSize ;  /* 0x0000000000037805 */ /* 0x000fca0000008a00 */
[----:B------:R-:W-:-:S05]  /*1420*/  IMAD R3, R3, -0xa0, RZ ;  /* 0xffffff6003037824 */ /* 0x000fca00078e02ff */
[----:B------:R-:W-:-:S14]  /*1430*/  R2UR UR5, R3 ;  /* 0x00000000030572ca */ /* 0x000fdc00000e0000 */
[----:B------:R-:W2:Y:S01]  /*1440*/  LDCU UR5, c[0x0][UR5+0x2b0] ;  /* 0x00005600050577ac */ /* 0x000ea20008000800 */
[----:B------:R-:W-:-:S05]  /*1450*/  CS2R.32 R3, SR_CgaSize ;  /* 0x0000000000037805 */ /* 0x000fca0000008a00 */
[----:B------:R-:W-:-:S05]  /*1460*/  IMAD R3, R3, -0xa0, RZ ;  /* 0xffffff6003037824 */ /* 0x000fca00078e02ff */
[----:B------:R-:W-:-:S14]  /*1470*/  R2UR UR4, R3 ;  /* 0x00000000030472ca */ /* 0x000fdc00000e0000 */
[----:B------:R-:W3:Y:S01]  /*1480*/  LDCU UR4, c[0x0][UR4+0x2b4] ;  /* 0x00005680040477ac */ /* 0x000ee20008000800 */
[----:B------:R-:W4:Y:S01]  /*1490*/  S2UR UR45, SR_CTAID.Y ;  /* 0x00000000002d79c3 */ /* 0x000f220000002600 */
[----:B------:R-:W-:-:S05]  /*14a0*/  CS2R.32 R3, SR_CgaSize ;  /* 0x0000000000037805 */ /* 0x000fca0000008a00 */
[----:B------:R-:W-:-:S05]  /*14b0*/  IMAD R3, R3, -0xa0, RZ ;  /* 0xffffff6003037824 */ /* 0x000fca00078e02ff */
[----:B------:R-:W-:-:S14]  /*14c0*/  R2UR UR57, R3 ;  /* 0x00000000033972ca */ /* 0x000fdc00000e0000 */
[----:B------:R-:W3:Y:S01]  /*14d0*/  LDCU UR57, c[0x0][UR57+0x2a0] ;  /* 0x00005400393977ac */ /* 0x000ee20008000800 */
[----:B------:R-:W-:-:S05]  /*14e0*/  CS2R.32 R3, SR_CgaSize ;  /* 0x0000000000037805 */ /* 0x000fca0000008a00 */
[----:B------:R-:W-:-:S05]  /*14f0*/  IMAD R3, R3, -0xa0, RZ ;  /* 0xffffff6003037824 */ /* 0x000fca00078e02ff */
[----:B------:R-:W-:-:S14]  /*1500*/  R2UR UR60, R3 ;  /* 0x00000000033c72ca */ /* 0x000fdc00000e0000 */
[----:B------:R-:W3:Y:S01]  /*1510*/  LDCU UR60, c[0x0][UR60+0x2a4] ;  /* 0x000054803c3c77ac */ /* 0x000ee20008000800 */
[----:B------:R-:W-:Y:S01]  /*1520*/  USHF.L.U32 UR24, UR48, 0x9, URZ ;  /* 0x0000000930187899 */ /* 0x000fe200080006ff */
[----:B------:R-:W3:Y:S01]  /*1530*/  LDCU UR19, c[0x0][0xb24] ;  /* 0x00016480ff1377ac */ /* 0x000ee20008000800 */
[----:B------:R-:W3:Y:S01]  /*1540*/  LDCU UR42, c[0x0][0xb24] ;  /* 0x00016480ff2a77ac */ /* 0x000ee20008000800 */
[----:B-1----:R-:W-:Y:S01]  /*1550*/  I2FP.F32.U32 R3, UR46 ;  /* 0x0000002e00037c45 */ /* 0x002fe20008201000 */
[----:B------:R-:W1:Y:S04]  /*1560*/  LDCU UR22, c[0x0][0xb30] ;  /* 0x00016600ff1677ac */ /* 0x000e680008000800 */
[----:B--2---:R-:W-:Y:S01]  /*1570*/  FMUL R3, R3, UR5 ;  /* 0x0000000503037c20 */ /* 0x004fe20008400000 */
[----:B------:R-:W-:Y:S01]  /*1580*/  ULOP3.LUT UR24, UR24, 0x600, URZ, 0xc0, !UPT ;  /* 0x0000060018187892 */ /* 0x000fe2000f8ec0ff */
[----:B----4-:R-:W-:-:S04]  /*1590*/  I2FP.F32.U32 R2, UR45 ;  /* 0x0000002d00027c45 */ /* 0x010fc80008201000 */
[----:B------:R-:W2:Y:S01]  /*15a0*/  F2I.U32.TRUNC.NTZ R3, R3 ;  /* 0x0000000300037305 */ /* 0x000ea2000020f000 */
[----:B---3--:R-:W-:-:S07]  /*15b0*/  FMUL R2, R2, UR4 ;  /* 0x0000000402027c20 */ /* 0x008fce0008400000 */
[----:B------:R-:W3:Y:S01]  /*15c0*/  F2I.U32.TRUNC.NTZ R2, R2 ;  /* 0x0000000200027305 */ /* 0x000ee2000020f000 */
[----:B--2---:R-:W-:Y:S02]  /*15d0*/  R2UR UR5, R3 ;  /* 0x00000000030572ca */ /* 0x004fe400000e0000 */
[----:B---3--:R-:W-:Y:S02]  /*15e0*/  R2UR UR4, R2 ;  /* 0x00000000020472ca */ /* 0x008fe400000e0000 */
[----:B------:R-:W-:-:S09]  /*15f0*/  PRMT R2, RZ, 0x7610, R2 ;  /* 0x00007610ff027816 */ /* 0x000fd20000000002 */
[----:B------:R-:W-:-:S04]  /*1600*/  UIADD3 UR5, UPT, UPT, -UR5, URZ, URZ ;  /* 0x000000ff05057290 */ /* 0x000fc8000fffe1ff */
[----:B------:R-:W-:Y:S02]  /*1610*/  UIMAD UR57, UR57, UR5, UR46 ;  /* 0x00000005393972a4 */ /* 0x000fe4000f8e022e */
[----:B------:R-:W-:-:S04]  /*1620*/  UIADD3 UR4, UPT, UPT, -UR4, URZ, URZ ;  /* 0x000000ff04047290 */ /* 0x000fc8000fffe1ff */
[----:B------:R-:W-:Y:S01]  /*1630*/  UIMAD UR60, UR60, UR4, UR45 ;  /* 0x000000043c3c72a4 */ /* 0x000fe2000f8e022d */
[----:B-1----:R-:W-:Y:S11]  /*1640*/  BRA.U UP5, `(.L_x_18) ;  /* 0x0000000105407547 */ /* 0x002ff6000b800000 */
[----:B------:R-:W-:Y:S02]  /*1650*/  UISETP.NE.AND UP0, UPT, UR60, URZ, UPT ;  /* 0x000000ff3c00728c */ /* 0x000fe4000bf05270 */
[----:B------:R-:W-:Y:S02]  /*1660*/  UISETP.NE.AND UP2, UPT, UR57, 0x1, UPT ;  /* 0x000000013900788c */ /* 0x000fe4000bf45270 */
[----:B------:R-:W-:-:S04]  /*1670*/  UISETP.EQ.OR UP0, UPT, UR57, URZ, !UP0 ;  /* 0x000000ff3900728c */ /* 0x000fc8000c702670 */
[----:B------:R-:W-:Y:S02]  /*1680*/  USEL UR7, URZ, 0x1, !UP0 ;  /* 0x00000001ff077887 */ /* 0x000fe4000c000000 */
[----:B------:R-:W-:-:S04]  /*1690*/  UISETP.NE.AND UP0, UPT, UR60, URZ, UPT ;  /* 0x000000ff3c00728c */ /* 0x000fc8000bf05270 */
[----:B------:R-:W-:-:S04]  /*16a0*/  USEL UR4, URZ, 0x2, UP0 ;  /* 0x00000002ff047887 */ /* 0x000fc80008000000 */
[----:B------:R-:W-:Y:S02]  /*16b0*/  USEL UR6, UR4, 0x2, UP2 ;  /* 0x0000000204067887 */ /* 0x000fe40009000000 */
[----:B------:R-:W-:Y:S02]  /*16c0*/  USEL UR4, URZ, 0x4, UP0 ;  /* 0x00000004ff047887 */ /* 0x000fe40008000000 */
[----:B------:R-:W-:-:S04]  /*16d0*/  UISETP.NE.AND UP2, UPT, UR57, 0x2, UPT ;  /* 0x000000023900788c */ /* 0x000fc8000bf45270 */
[----:B------:R-:W-:Y:S02]  /*16e0*/  USEL UR5, UR4, 0x4, UP2 ;  /* 0x0000000404057887 */ /* 0x000fe40009000000 */
[----:B------:R-:W-:Y:S02]  /*16f0*/  USEL UR4, URZ, 0x8, UP0 ;  /* 0x00000008ff047887 */ /* 0x000fe40008000000 */
[----:B------:R-:W-:Y:S02]  /*1700*/  UISETP.NE.AND UP0, UPT, UR57, 0x3, UPT ;  /* 0x000000033900788c */ /* 0x000fe4000bf05270 */
[----:B------:R-:W-:Y:S02]  /*1710*/  UIADD3 UR5, UPT, UPT, UR5, UR6, UR7 ;  /* 0x0000000605057290 */ /* 0x000fe4000fffe007 */
[----:B------:R-:W-:-:S04]  /*1720*/  USEL UR4, UR4, 0x8, UP0 ;  /* 0x0000000804047887 */ /* 0x000fc80008000000 */
[----:B------:R-:W-:-:S06]  /*1730*/  UIADD3 UR4, UPT, UPT, UR5, UR4, URZ ;  /* 0x0000000405047290 */ /* 0x000fcc000fffe0ff */
[----:B------:R-:W-:-:S07]  /*1740*/  MOV R2, UR4 ;  /* 0x0000000400027c02 */ /* 0x000fce0008000f00 */
.L_x_18:
[----:B------:R-:W1:Y:S01]  /*1750*/  S2UR UR36, SR_CTAID.Z ;  /* 0x00000000002479c3 */ /* 0x000e620000002700 */
[----:B------:R-:W-:-:S09]  /*1760*/  UISETP.GE.AND UP0, UPT, UR19, 0x1, UPT ;  /* 0x000000011300788c */ /* 0x000fd2000bf06270 */
[----:B------:R-:W-:Y:S05]  /*1770*/  BRA.U !UP0, `(.L_x_19) ;  /* 0x0000000108d07547 */ /* 0x000fea000b800000 */
[----:B------:R-:W2:Y:S01]  /*1780*/  LDCU UR20, c[0x0][0xb0c] ;  /* 0x00016180ff1477ac */ /* 0x000ea20008000800 */
[----:B------:R-:W3:Y:S01]  /*1790*/  LDCU.128 UR12, c[0x0][0xb10] ;  /* 0x00016200ff0c77ac */ /* 0x000ee20008000c00 */
[----:B------:R-:W4:Y:S01]  /*17a0*/  LDCU UR6, c[0x0][0x370] ;  /* 0x00006e00ff0677ac */ /* 0x000f220008000800 */
[----:B------:R-:W1:Y:S01]  /*17b0*/  LDCU UR7, c[0x0][0x374] ;  /* 0x00006e80ff0777ac */ /* 0x000e620008000800 */
[----:B------:R-:W1:Y:S01]  /*17c0*/  LDCU UR21, c[0x0][0xb20] ;  /* 0x00016400ff1577ac */ /* 0x000e620008000800 */
[----:B--2---:R-:W-:Y:S02]  /*17d0*/  UISETP.NE.AND UP0, UPT, UR20, 0x1, UPT ;  /* 0x000000011400788c */ /* 0x004fe4000bf05270 */
[----:B---3--:R-:W-:Y:S01]  /*17e0*/  UIMAD.WIDE.U32 UR4, UR46, UR12, URZ ;  /* 0x0000000c2e0472a5 */ /* 0x008fe2000f8e00ff */
[----:B------:R-:W2:Y:S01]  /*17f0*/  LDCU.64 UR8, c[0x0][0xb28] ;  /* 0x00016500ff0877ac */ /* 0x000ea20008000a00 */
[----:B----4-:R-:W-:Y:S02]  /*1800*/  UIMAD.WIDE.U32 UR10, UR6, UR12, URZ ;  /* 0x0000000c060a72a5 */ /* 0x010fe4000f8e00ff */
[----:B------:R-:W-:-:S02]  /*1810*/  USHF.R.U32.HI UR5, URZ, UR13, UR5 ;  /* 0x0000000dff057299 */ /* 0x000fc40008011605 */
[----:B------:R-:W-:Y:S02]  /*1820*/  UISETP.NE.AND UP2, UPT, UR19, 0x1, UPT ;  /* 0x000000011300788c */ /* 0x000fe4000bf45270 */
[----:B------:R-:W-:Y:S01]  /*1830*/  USEL UR5, UR46, UR5, !UP0 ;  /* 0x000000052e057287 */ /* 0x000fe2000c000000 */
[----:B------:R-:W-:Y:S01]  /*1840*/  UMOV UR10, UR11 ;  /* 0x0000000b000a7c82 */ /* 0x000fe20008000000 */
[----:B------:R-:W-:Y:S02]  /*1850*/  UIMAD.WIDE.U32 UR16, UR45, UR15, URZ ;  /* 0x0000000f2d1072a5 */ /* 0x000fe4000f8e00ff */
[----:B------:R-:W-:Y:S02]  /*1860*/  @UP0 USHF.R.U32.HI UR6, URZ, UR13, UR10 ;  /* 0x0000000dff060299 */ /* 0x000fe4000801160a */
[----:B------:R-:W-:Y:S02]  /*1870*/  UISETP.NE.AND UP0, UPT, UR14, 0x1, UPT ;  /* 0x000000010e00788c */ /* 0x000fe4000bf05270 */
[----:B-1----:R-:W-:-:S02]  /*1880*/  UIMAD.WIDE.U32 UR10, UR7, UR15, URZ ;  /* 0x0000000f070a72a5 */ /* 0x002fc4000f8e00ff */
[----:B--2---:R-:W-:Y:S01]  /*1890*/  UIMAD.WIDE.U32 UR12, UR6, UR8, URZ ;  /* 0x00000008060c72a5 */ /* 0x004fe2000f8e00ff */
[----:B------:R-:W-:Y:S02]  /*18a0*/  UMOV UR4, UR17 ;  /* 0x0000001100047c82 */ /* 0x000fe40008000000 */
[----:B------:R-:W-:Y:S02]  /*18b0*/  USHF.R.U32.HI UR4, URZ, UR21, UR4 ;  /* 0x00000015ff047299 */ /* 0x000fe40008011604 */
[----:B------:R-:W-:Y:S02]  /*18c0*/  UMOV UR10, UR11 ;  /* 0x0000000b000a7c82 */ /* 0x000fe40008000000 */
[----:B------:R-:W-:Y:S01]  /*18d0*/  UMOV UR12, UR13 ;  /* 0x0000000d000c7c82 */ /* 0x000fe20008000000 */
[----:B------:R-:W-:Y:S02]  /*18e0*/  @UP0 USHF.R.U32.HI UR7, URZ, UR21, UR10 ;  /* 0x00000015ff070299 */ /* 0x000fe4000801160a */
[----:B------:R-:W-:-:S02]  /*18f0*/  USEL UR4, UR45, UR4, !UP0 ;  /* 0x000000042d047287 */ /* 0x000fc4000c000000 */
[----:B------:R-:W-:Y:S02]  /*1900*/  UIMAD.WIDE.U32 UR10, UR7, UR8, URZ ;  /* 0x00000008070a72a5 */ /* 0x000fe4000f8e00ff */
[----:B------:R-:W-:Y:S02]  /*1910*/  @UP2 USHF.R.U32.HI UR6, URZ, UR9, UR12 ;  /* 0x00000009ff062299 */ /* 0x000fe4000801160c */
[----:B------:R-:W-:-:S03]  /*1920*/  UIMAD.WIDE.U32 UR12, UR4, UR8, URZ ;  /* 0x00000008040c72a5 */ /* 0x000fc6000f8e00ff */
[----:B------:R-:W-:Y:S02]  /*1930*/  UMOV UR10, UR11 ;  /* 0x0000000b000a7c82 */ /* 0x000fe40008000000 */
[----:B------:R-:W-:Y:S02]  /*1940*/  @UP2 USHF.R.U32.HI UR7, URZ, UR9, UR10 ;  /* 0x00000009ff072299 */ /* 0x000fe4000801160a */
[----:B------:R-:W-:Y:S02]  /*1950*/  UIMAD UR10, UR6, UR19, URZ ;  /* 0x00000013060a72a4 */ /* 0x000fe4000f8e02ff */
[----:B------:R-:W-:-:S04]  /*1960*/  UIMAD UR7, UR7, UR19, URZ ;  /* 0x00000013070772a4 */ /* 0x000fc8000f8e02ff */
[----:B------:R-:W-:-:S03]  /*1970*/  UISETP.GE.AND UP0, UPT, UR4, UR7, UPT ;  /* 0x000000070400728c */ /* 0x000fc6000bf06270 */
[----:B------:R-:W-:Y:S01]  /*1980*/  UMOV UR7, UR13 ;  /* 0x0000000d00077c82 */ /* 0x000fe20008000000 */
[----:B------:R-:W-:Y:S02]  /*1990*/  UISETP.GE.OR UP0, UPT, UR5, UR10, UP0 ;  /* 0x0000000a0500728c */ /* 0x000fe40008706670 */
[----:B------:R-:W-:Y:S02]  /*19a0*/  UIMAD.WIDE.U32 UR10, UR5, UR8, URZ ;  /* 0x00000008050a72a5 */ /* 0x000fe4000f8e00ff */
[----:B------:R-:W-:Y:S02]  /*19b0*/  USHF.R.U32.HI UR7, URZ, UR9, UR7 ;  /* 0x00000009ff077299 */ /* 0x000fe40008011607 */
[----:B------:R-:W-:Y:S02]  /*19c0*/  UIADD3 UR10, UPT, UPT, -UR4, URZ, URZ ;  /* 0x000000ff040a7290 */ /* 0x000fe4000fffe1ff */
[----:B------:R-:W-:Y:S02]  /*19d0*/  USEL UR7, UR4, UR7, !UP2 ;  /* 0x0000000704077287 */ /* 0x000fe4000d000000 */
[----:B------:R-:W-:Y:S01]  /*19e0*/  UIMAD UR10, UR14, UR10, UR45 ;  /* 0x0000000a0e0a72a4 */ /* 0x000fe2000f8e022d */
[----:B------:R-:W-:Y:S01]  /*19f0*/  @!UP0 UMOV UR8, UR11 ;  /* 0x0000000b00088c82 */ /* 0x000fe20008000000 */
[----:B------:R-:W-:-:S02]  /*1a00*/  UIADD3 UR11, UPT, UPT, -UR5, URZ, URZ ;  /* 0x000000ff050b7290 */ /* 0x000fc4000fffe1ff */
[----:B------:R-:W-:Y:S02]  /*1a10*/  @!UP0 USHF.R.U32.HI UR8, URZ, UR9, UR8 ;  /* 0x00000009ff088299 */ /* 0x000fe40008011608 */
[----:B------:R-:W-:Y:S02]  /*1a20*/  UIADD3 UR9, UPT, UPT, -UR7, URZ, URZ ;  /* 0x000000ff07097290 */ /* 0x000fe4000fffe1ff */
[----:B------:R-:W-:Y:S02]  /*1a30*/  @!UP0 USEL UR8, UR5, UR8, !UP2 ;  /* 0x0000000805088287 */ /* 0x000fe4000d000000 */
[----:B------:R-:W-:Y:S02]  /*1a40*/  UIMAD UR9, UR19, UR9, UR4 ;  /* 0x00000009130972a4 */ /* 0x000fe4000f8e0204 */
[----:B------:R-:W-:Y:S02]  /*1a50*/  @!UP0 UIADD3 UR7, UPT, UPT, UR7, -UR8, URZ ;  /* 0x8000000807078290 */ /* 0x000fe4000fffe0ff */
[----:B------:R-:W-:-:S02]  /*1a60*/  @!UP0 UIMAD UR6, UR9, UR6, UR8 ;  /* 0x00000006090682a4 */ /* 0x000fc4000f8e0208 */
[----:B------:R-:W-:Y:S02]  /*1a70*/  @!UP0 UIMAD UR4, UR7, UR19, UR5 ;  /* 0x00000013070482a4 */ /* 0x000fe4000f8e0205 */
[----:B------:R-:W-:Y:S02]  /*1a80*/  UIMAD UR46, UR20, UR11, UR46 ;  /* 0x0000000b142e72a4 */ /* 0x000fe4000f8e022e */
[----:B------:R-:W-:Y:S01]  /*1a90*/  UIMAD UR45, UR4, UR14, UR10 ;  /* 0x0000000e042d72a4 */ /* 0x000fe2000f8e020a */
[----:B------:R-:W-:Y:S02]  /*1aa0*/  @!UP0 UMOV UR5, UR6 ;  /* 0x0000000600058c82 */ /* 0x000fe40008000000 */
[----:B------:R-:W-:-:S12]  /*1ab0*/  UIMAD UR46, UR5, UR20, UR46 ;  /* 0x00000014052e72a4 */ /* 0x000fd8000f8e022e */
.L_x_19:
[----:B------:R-:W-:-:S09]  /*1ac0*/  UISETP.NE.AND UP0, UPT, UR22, 0x1, UPT ;  /* 0x000000011600788c */ /* 0x000fd2000bf05270 */
[----:B------:R-:W-:Y:S05]  /*1ad0*/  BRA.U UP0, `(.L_x_20) ;  /* 0x0000000100407547 */ /* 0x000fea000b800000 */
[----:B------:R-:W2:Y:S01]  /*1ae0*/  LDCU.128 UR8, c[0x0][0xb10] ;  /* 0x00016200ff0877ac */ /* 0x000ea20008000c00 */
[----:B------:R-:W3:Y:S01]  /*1af0*/  LDCU UR12, c[0x0][0xb0c] ;  /* 0x00016180ff0c77ac */ /* 0x000ee20008000800 */
[----:B------:R-:W4:Y:S01]  /*1b00*/  LDCU UR13, c[0x0][0xb20] ;  /* 0x00016400ff0d77ac */ /* 0x000f220008000800 */
[----:B--2---:R-:W-:Y:S02]  /*1b10*/  UIMAD.WIDE.U32 UR4, UR46, UR8, URZ ;  /* 0x000000082e0472a5 */ /* 0x004fe4000f8e00ff */
[----:B------:R-:W-:Y:S02]  /*1b20*/  UIMAD.WIDE.U32 UR6, UR45, UR11, URZ ;  /* 0x0000000b2d0672a5 */ /* 0x000fe4000f8e00ff */
[----:B---3--:R-:W-:Y:S02]  /*1b30*/  UISETP.NE.AND UP0, UPT, UR12, 0x1, UPT ;  /* 0x000000010c00788c */ /* 0x008fe4000bf05270 */
[----:B------:R-:W-:-:S03]  /*1b40*/  USHF.R.U32.HI UR5, URZ, UR9, UR5 ;  /* 0x00000009ff057299 */ /* 0x000fc60008011605 */
[----:B------:R-:W-:Y:S01]  /*1b50*/  UMOV UR4, UR7 ;  /* 0x0000000700047c82 */ /* 0x000fe20008000000 */
[----:B------:R-:W-:Y:S02]  /*1b60*/  USEL UR5, UR46, UR5, !UP0 ;  /* 0x000000052e057287 */ /* 0x000fe4000c000000 */
[----:B------:R-:W-:Y:S02]  /*1b70*/  UISETP.NE.AND UP0, UPT, UR10, 0x1, UPT ;  /* 0x000000010a00788c */ /* 0x000fe4000bf05270 */
[----:B----4-:R-:W-:-:S04]  /*1b80*/  USHF.R.U32.HI UR4, URZ, UR13, UR4 ;  /* 0x0000000dff047299 */ /* 0x010fc80008011604 */
[----:B------:R-:W-:-:S04]  /*1b90*/  USEL UR4, UR45, UR4, !UP0 ;  /* 0x000000042d047287 */ /* 0x000fc8000c000000 */
[----:B------:R-:W-:Y:S02]  /*1ba0*/  UIADD3 UR6, UPT, UPT, UR5, -UR4, URZ ;  /* 0x8000000405067290 */ /* 0x000fe4000fffe0ff */
[----:B------:R-:W-:Y:S02]  /*1bb0*/  UIADD3 UR4, UPT, UPT, -UR5, UR4, URZ ;  /* 0x0000000405047290 */ /* 0x000fe4000fffe1ff */
[----:B------:R-:W-:Y:S02]  /*1bc0*/  UIMAD UR45, UR6, UR10, UR45 ;  /* 0x0000000a062d72a4 */ /* 0x000fe4000f8e022d */
[----:B------:R-:W-:-:S12]  /*1bd0*/  UIMAD UR46, UR4, UR12, UR46 ;  /* 0x0000000c042e72a4 */ /* 0x000fd8000f8e022e */
.L_x_20:
[----:B------:R-:W-:Y:S01]  /*1be0*/  UISETP.NE.AND UP0, UPT, UR18, 0x2, UPT ;  /* 0x000000021200788c */ /* 0x000fe2000bf05270 */
[----:B------:R-:W-:Y:S09]  /*1bf0*/  BRA.U !UP6, `(.L_x_21) ;  /* 0x000000010e0c7547 */ /* 0x000ff2000b800000 */
[----:B------:R-:W-:Y:S01]  /*1c00*/  UCGABAR_WAIT ;  /* 0x0000000000007dc7 */ /* 0x000fe20008000000 */
[----:B------:R-:W-:Y:S01]  /*1c10*/  CCTL.IVALL ;  /* 0x00000000ff00798f */ /* 0x000fe20002000000 */
[----:B------:R-:W-:Y:S05]  /*1c20*/  BRA `(.L_x_22) ;  /* 0x0000000000047947 */ /* 0x000fea0003800000 */
.L_x_21:
[----:B------:R-:W-:Y:S06]  /*1c30*/  BAR.SYNC.DEFER_BLOCKING 0x0 ;  /* 0x0000000000007b1d */ /* 0x000fec0000010000 */
.L_x_22:
[----:B------:R-:W-:Y:S05]  /*1c40*/  BRA.U UP0, `(.L_x_23) ;  /* 0x0000002d00c87547 */ /* 0x000fea000b800000 */
[----:B------:R-:W2:Y:S01]  /*1c50*/  LDCU UR6, c[0x0][0x38c] ;  /* 0x00007180ff0677ac */ /* 0x000ea20008000800 */
[----:B------:R-:W-:Y:S01]  /*1c60*/  PLOP3.LUT P1, PT, PT, PT, UP3, 0x80, 0x8 ;  /* 0x000000000008781c */ /* 0x000fe20003f2f038 */
[----:B------:R-:W-:Y:S01]  /*1c70*/  IMAD.MOV.U32 R12, RZ, RZ, 0x1 ;  /* 0x00000001ff0c7424 */ /* 0x000fe200078e00ff */
[----:B------:R-:W-:Y:S01]  /*1c80*/  ISETP.EQ.OR P2, PT, R0, RZ, P3 ;  /* 0x000000ff0000720c */ /* 0x000fe20001f42670 */
[----:B------:R-:W-:Y:S01]  /*1c90*/  UISETP.NE.AND UP1, UPT, UR18, URZ, UPT ;  /* 0x000000ff1200728c */ /* 0x000fe2000bf25270 */
[----:B------:R-:W-:Y:S01]  /*1ca0*/  PLOP3.LUT P1, PT, P1, PT, PT, 0x8, 0x80 ;  /* 0x000000000080781c */ /* 0x000fe20000f2e170 */
[----:B------:R-:W-:Y:S01]  /*1cb0*/  USEL UR25, URZ, 0x1, UP4 ;  /* 0x00000001ff197887 */ /* 0x000fe2000a000000 */
[----:B------:R-:W-:Y:S01]  /*1cc0*/  CS2R R10, SRZ ;  /* 0x00000000000a7805 */ /* 0x000fe2000001ff00 */
[----:B------:R-:W-:Y:S01]  /*1cd0*/  IMAD.MOV.U32 R9, RZ, RZ, RZ ;  /* 0x000000ffff097224 */ /* 0x000fe200078e00ff */
[----:B------:R-:W3:Y:S01]  /*1ce0*/  LDCU UR39, c[0x0][0x370] ;  /* 0x00006e00ff2777ac */ /* 0x000ee20008000800 */
[----:B------:R-:W-:Y:S01]  /*1cf0*/  IMAD.MOV.U32 R8, RZ, RZ, 0x1 ;  /* 0x00000001ff087424 */ /* 0x000fe200078e00ff */
[----:B------:R-:W4:Y:S01]  /*1d00*/  LDCU.64 UR28, c[0x0][0x348] ;  /* 0x00006900ff1c77ac */ /* 0x000f220008000a00 */
[----:B------:R-:W-:-:S02]  /*1d10*/  USHF.R.U32.HI UR44, URZ, 0x5, UR24 ;  /* 0x00000005ff2c7899 */ /* 0x000fc40008011618 */
[----:B--2---:R-:W-:Y:S02]  /*1d20*/  UIADD3 UR5, UPT, UPT, UR6, 0x1f, URZ ;  /* 0x0000001f06057890 */ /* 0x004fe4000fffe0ff */
[----:B------:R-:W-:Y:S02]  /*1d30*/  UIADD3 UR47, UPT, UPT, UR6, 0x3e, URZ ;  /* 0x0000003e062f7890 */ /* 0x000fe4000fffe0ff */
[----:B------:R-:W-:Y:S01]  /*1d40*/  USHF.R.S32.HI UR4, URZ, 0x1f, UR5 ;  /* 0x0000001fff047899 */ /* 0x000fe20008011405 */
[----:B------:R-:W2:Y:S03]  /*1d50*/  LDCU UR38, c[0x0][0x374] ;  /* 0x00006e80ff2677ac */ /* 0x000ea60008000800 */
[----:B------:R-:W-:Y:S02]  /*1d60*/  ULEA.HI UR4, UR4, UR5, URZ, 0x5 ;  /* 0x0000000504047291 */ /* 0x000fe4000f8f28ff */
[----:B------:R-:W-:-:S02]  /*1d70*/  USEL UR25, UR25, 0x2, UP1 ;  /* 0x0000000219197887 */ /* 0x000fc40008800000 */
[----:B------:R-:W-:Y:S02]  /*1d80*/  USHF.R.S32.HI UR41, URZ, 0x5, UR4 ;  /* 0x00000005ff297899 */ /* 0x000fe40008011404 */
[----:B------:R-:W-:Y:S02]  /*1d90*/  UIADD3 UR4, UPT, UPT, UR6, -0x1, URZ ;  /* 0xffffffff06047890 */ /* 0x000fe4000fffe0ff */
[----:B------:R-:W-:Y:S02]  /*1da0*/  UISETP.LT.U32.AND UP0, UPT, UR41, 0x36, UPT ;  /* 0x000000362900788c */ /* 0x000fe4000bf01070 */
[----:B------:R-:W-:Y:S02]  /*1db0*/  UISETP.GE.U32.AND UP2, UPT, UR4, -0x3f, UPT ;  /* 0xffffffc10400788c */ /* 0x000fe4000bf46070 */
[----:B------:R-:W-:Y:S01]  /*1dc0*/  USEL UR40, UR41, 0x36, UP0 ;  /* 0x0000003629287887 */ /* 0x000fe20008000000 */
[----:B------:R-:W-:-:S03]  /*1dd0*/  UMOV UR5, URZ ;  /* 0x000000ff00057c82 */ /* 0x000fc60008000000 */
[----:B------:R-:W-:Y:S02]  /*1de0*/  UIADD3 UR21, UPT, UPT, UR40, -0x1, URZ ;  /* 0xffffffff28157890 */ /* 0x000fe4000fffe0ff */
[----:B------:R-:W-:-:S03]  /*1df0*/  UIADD3 UR43, UPT, UPT, UR41, -UR40, URZ ;  /* 0x80000028292b7290 */ /* 0x000fc6000fffe0ff */
[----:B------:R-:W-:-:S04]  /*1e00*/  @UP2 UIADD3 UR21, UPT, UPT, UR40, URZ, URZ ;  /* 0x000000ff28152290 */ /* 0x000fc8000fffe0ff */
[----:B--234-:R-:W-:-:S12]  /*1e10*/  UIADD3 UR21, UPT, UPT, UR21, 0x1, URZ ;  /* 0x0000000115157890 */ /* 0x01cfd8000fffe0ff */
.L_x_43:
[----:B------:R-:W-:Y:S01]  /*1e20*/  UISETP.NE.AND UP0, UPT, UR48, URZ, UPT ;  /* 0x000000ff3000728c */ /* 0x000fe2000bf05270 */
[----:B------:R-:W2:Y:S08]  /*1e30*/  S2UR UR48, SR_CgaCtaId ;  /* 0x00000000003079c3 */ /* 0x000eb00000008800 */
[----:B------:R-:W-:Y:S05]  /*1e40*/  BRA.U UP0, `(.L_x_24) ;  /* 0x0000000100347547 */ /* 0x000fea000b800000 */
[----:B------:R-:W3:Y:S01]  /*1e50*/  S2R R0, SR_CgaCtaId ;  /* 0x0000000000007919 */ /* 0x000ee20000008800 */
[----:B------:R-:W-:-:S04]  /*1e60*/  MOV R2, 0x400 ;  /* 0x0000040000027802 */ /* 0x000fc80000000f00 */
[----:B---3--:R-:W-:Y:S02]  /*1e70*/  LEA R0, R0, R2, 0x18 ;  /* 0x0000000200007211 */ /* 0x008fe400078ec0ff */
[----:B------:R-:W-:-:S03]  /*1e80*/  SHF.L.U32 R2, R8, 0x1f, RZ ;  /* 0x0000001f08027819 */ /* 0x000fc600000006ff */
[----:B------:R-:W-:-:S04]  /*1e90*/  IMAD R0, R9, 0x8, R0 ;  /* 0x0000000809007824 */ /* 0x000fc800078e0200 */
[----:B------:R-:W3:Y:S02]  /*1ea0*/  SYNCS.PHASECHK.TRANS64.TRYWAIT P0, [R0+URZ+0x3f0], R2 ;  /* 0x0003f002000075a7 */ /* 0x000ee400080011ff */
[----:B---3--:R-:W-:Y:S05]  /*1eb0*/  @!P0 BRA `(.L_x_25) ;  /* 0x0000006800e08947 */ /* 0x008fea0003800000 */
.L_x_153:
[----:B------:R-:W-:Y:S01]  /*1ec0*/  VIADD R9, R9, 0x1 ;  /* 0x0000000109097836 */ /* 0x000fe20000000000 */
[----:B------:R3:W-:Y:S04]  /*1ed0*/  SYNCS.ARRIVE.TRANS64.A1T0 RZ, [R0+URZ+0x3e0], RZ ;  /* 0x0003e0ff00ff79a7 */ /* 0x0007e800081000ff */
[----:B------:R-:W-:-:S04]  /*1ee0*/  ISETP.NE.AND P0, PT, R9, 0x2, PT ;  /* 0x000000020900780c */ /* 0x000fc80003f05270 */
[----:B------:R-:W-:Y:S02]  /*1ef0*/  SEL R9, R9, RZ, P0 ;  /* 0x000000ff09097207 */ /* 0x000fe40000000000 */
[----:B---3--:R-:W-:-:S04]  /*1f00*/  SEL R0, RZ, 0x1, P0 ;  /* 0x00000001ff007807 */ /* 0x008fc80000000000 */
[----:B------:R-:W-:-:S07]  /*1f10*/  LOP3.LUT R8, R8, R0, RZ, 0x3c, !PT ;  /* 0x0000000008087212 */ /* 0x000fce00078e3cff */
.L_x_24:
[----:B------:R-:W-:Y:S01]  /*1f20*/  UMOV UR6, 0x400 ;  /* 0x0000040000067882 */ /* 0x000fe20000000000 */
[----:B------:R-:W-:Y:S01]  /*1f30*/  SHF.L.U32 R0, R12, 0x1f, RZ ;  /* 0x0000001f0c007819 */ /* 0x000fe200000006ff */
[----:B--2---:R-:W-:Y:S02]  /*1f40*/  ULEA UR6, UR48, UR6, 0x18 ;  /* 0x0000000630067291 */ /* 0x004fe4000f8ec0ff */
[----:B------:R-:W-:Y:S02]  /*1f50*/  UISETP.GE.U32.AND UP0, UPT, UR47, 0x3f, UPT ;  /* 0x0000003f2f00788c */ /* 0x000fe4000bf06070 */
[----:B------:R-:W-:Y:S02]  /*1f60*/  ULEA UR4, UR5, UR6, 0x3 ;  /* 0x0000000605047291 */ /* 0x000fe4000f8e18ff */
[----:B------:R-:W-:Y:S02]  /*1f70*/  USHF.L.U32 UR35, UR46, 0x6, URZ ;  /* 0x000000062e237899 */ /* 0x000fe400080006ff */
[----:B------:R-:W-:Y:S01]  /*1f80*/  ULEA UR11, UR45, UR44, 0x6 ;  /* 0x0000002c2d0b7291 */ /* 0x000fe2000f8e30ff */
[----:B------:R-:W-:-:S04]  /*1f90*/  UMOV UR13, URZ ;  /* 0x000000ff000d7c82 */ /* 0x000fc80008000000 */
[----:B------:R2:W3:Y:S01]  /*1fa0*/  SYNCS.PHASECHK.TRANS64.TRYWAIT P0, [UR4+0x1b0], R0 ;  /* 0x0001b000ff0075a7 */ /* 0x0004e20008001104 */
[----:B------:R-:W-:Y:S06]  /*1fb0*/  BRA.U !UP0, `(.L_x_26) ;  /* 0x0000000108bc7547 */ /* 0x000fec000b800000 */
[----:B------:R-:W-:Y:S01]  /*1fc0*/  UMOV UR7, URZ ;  /* 0x000000ff00077c82 */ /* 0x000fe20008000000 */
[----:B------:R-:W-:-:S05]  /*1fd0*/  UMOV UR4, UR5 ;  /* 0x0000000500047c82 */ /* 0x000fca0008000000 */
.L_x_32:
[----:B------:R-:W-:Y:S01]  /*1fe0*/  ULEA UR33, UR4, UR6, 0x3 ;  /* 0x0000000604217291 */ /* 0x000fe2000f8e18ff */
[----:B---3--:R-:W-:Y:S01]  /*1ff0*/  @!P3 MOV R2, 0x1000 ;  /* 0x000010000002b802 */ /* 0x008fe20000000f00 */
[----:B-1-34-:R-:W-:Y:S10]  /*2000*/  @P0 BRA `(.L_x_27) ;  /* 0x00000000000c0947 */ /* 0x01aff40003800000 */
[----:B------:R-:W-:-:S04]  /*2010*/  SHF.L.U32 R3, R12, 0x1f, RZ ;  /* 0x0000001f0c037819 */ /* 0x000fc800000006ff */
[----:B------:R-:W3:Y:S02]  /*2020*/  SYNCS.PHASECHK.TRANS64.TRYWAIT P0, [UR33+0x1b0], R3 ;  /* 0x0001b003ff0075a7 */ /* 0x000ee40008001121 */
[----:B---3--:R-:W-:Y:S05]  /*2030*/  @!P0 BRA `(.L_x_28) ;  /* 0x0000006800948947 */ /* 0x008fea0003800000 */
.L_x_27:
[----:B------:R3:W-:Y:S01]  /*2040*/  @!P3 SYNCS.ARRIVE.TRANS64 RZ, [UR33], R2 ;  /* 0x00000002ffffb9a7 */ /* 0x0007e20008000021 */
[----:B------:R-:W-:-:S04]  /*2050*/  ULOP3.LUT UR5, UR25, 0x2, URZ, 0xfc, !UPT ;  /* 0x0000000219057892 */ /* 0x000fc8000f8efcff */
[----:B------:R-:W-:-:S09]  /*2060*/  UISETP.NE.AND UP0, UPT, UR5, 0x2, UPT ;  /* 0x000000020500788c */ /* 0x000fd2000bf05270 */
[----:B------:R-:W-:Y:S05]  /*2070*/  BRA.U UP0, `(.L_x_29) ;  /* 0x0000000100047547 */ /* 0x000fea000b800000 */
[----:B-1----:R-:W-:Y:S05]  /*2080*/  BPT.TRAP 0x1 ;  /* 0x000000040000795c */ /* 0x002fea0000300000 */
.L_x_29:
[----:B------:R-:W-:Y:S04]  /*2090*/  BSSY.RECONVERGENT B0, `(.L_x_30) ;  /* 0x0000003000007945 */ /* 0x000fe80003800200 */
[----:B------:R-:W-:Y:S05]  /*20a0*/  @P2 BRA `(.L_x_31) ;  /* 0x0000000000042947 */ /* 0x000fea0003800000 */
[----:B-1----:R-:W-:Y:S05]  /*20b0*/  BPT.TRAP 0x1 ;  /* 0x000000040000795c */ /* 0x002fea0000300000 */
.L_x_31:
[----:B-1----:R-:W-:Y:S05]  /*20c0*/  BSYNC.RECONVERGENT B0 ;  /* 0x0000000000007941 */ /* 0x002fea0003800200 */
.L_x_30:
[----:B------:R-:W-:Y:S02]  /*20d0*/  UIADD3 UR5, UPT, UPT, UR4, 0x1, URZ ;  /* 0x0000000104057890 */ /* 0x000fe4000fffe0ff */
[----:B------:R-:W-:Y:S02]  /*20e0*/  USHF.L.U32 UR34, UR7, 0x5, URZ ;  /* 0x0000000507227899 */ /* 0x000fe400080006ff */
[----:B------:R-:W-:Y:S02]  /*20f0*/  UISETP.NE.AND UP0, UPT, UR5, 0x36, UPT ;  /* 0x000000360500788c */ /* 0x000fe4000bf05270 */
[----:B------:R-:W-:Y:S02]  /*2100*/  USHF.L.U32 UR32, UR4, 0xb, URZ ;  /* 0x0000000b04207899 */ /* 0x000fe400080006ff */
[----:B------:R-:W-:Y:S02]  /*2110*/  USEL UR9, URZ, 0x1, UP0 ;  /* 0x00000001ff097887 */ /* 0x000fe40008000000 */
[----:B------:R-:W-:-:S02]  /*2120*/  USEL UR5, UR5, URZ, UP0 ;  /* 0x000000ff05057287 */ /* 0x000fc40008000000 */
[----:B------:R-:W-:Y:S02]  /*2130*/  UIADD3 UR14, UP0, UPT, UR28, 0x180, URZ ;  /* 0x000001801c0e7890 */ /* 0x000fe4000ff1e0ff */
[----:B------:R-:W-:Y:S01]  /*2140*/  ULEA UR8, UR5, UR6, 0x3 ;  /* 0x0000000605087291 */ /* 0x000fe2000f8e18ff */
[----:B------:R-:W-:Y:S01]  /*2150*/  LOP3.LUT R12, R12, UR9, RZ, 0x3c, !PT ;  /* 0x000000090c0c7c12 */ /* 0x000fe2000f8e3cff */
[----:B------:R-:W-:Y:S02]  /*2160*/  UIADD3 UR7, UPT, UPT, UR7, 0x1, URZ ;  /* 0x0000000107077890 */ /* 0x000fe4000fffe0ff */
[----:B------:R-:W-:Y:S01]  /*2170*/  UIADD3 UR16, UP1, UPT, UR28, 0x80, URZ ;  /* 0x000000801c107890 */ /* 0x000fe2000ff3e0ff */
[----:B--2---:R-:W-:Y:S01]  /*2180*/  SHF.L.U32 R0, R12, 0x1f, RZ ;  /* 0x0000001f0c007819 */ /* 0x004fe200000006ff */
[----:B------:R-:W-:Y:S02]  /*2190*/  UIADD3.X UR15, UPT, UPT, URZ, UR29, URZ, UP0, !UPT ;  /* 0x0000001dff0f7290 */ /* 0x000fe400087fe4ff */
[----:B------:R-:W-:Y:S01]  /*21a0*/  UISETP.NE.AND UP0, UPT, UR7, UR21, UPT ;  /* 0x000000150700728c */ /* 0x000fe2000bf05270 */
[----:B------:R4:W1:Y:S01]  /*21b0*/  SYNCS.PHASECHK.TRANS64.TRYWAIT P0, [UR8+0x1b0], R0 ;  /* 0x0001b000ff0075a7 */ /* 0x0008620008001108 */
[----:B------:R-:W-:-:S02]  /*21c0*/  ULOP3.LUT UR8, UR32, UR24, URZ, 0xfc, !UPT ;  /* 0x0000001820087292 */ /* 0x000fc4000f8efcff */
[----:B------:R-:W-:Y:S02]  /*21d0*/  UIADD3.X UR17, UPT, UPT, URZ, UR29, URZ, UP1, !UPT ;  /* 0x0000001dff117290 */ /* 0x000fe40008ffe4ff */
[----:B------:R-:W-:Y:S02]  /*21e0*/  UIADD3 UR32, UPT, UPT, UR6, 0x2800, UR32 ;  /* 0x0000280006207890 */ /* 0x000fe4000fffe020 */
[----:B------:R-:W-:Y:S01]  /*21f0*/  UIADD3 UR8, UPT, UPT, UR6, 0x1d800, UR8 ;  /* 0x0001d80006087890 */ /* 0x000fe2000fffe008 */
[----:B------:R-:W-:Y:S01]  /*2200*/  UMOV UR18, 0x0 ;  /* 0x0000000000127882 */ /* 0x000fe20000000000 */
[----:B------:R-:W-:Y:S01]  /*2210*/  UMOV UR19, 0x10000000 ;  /* 0x1000000000137882 */ /* 0x000fe20000000000 */
[----:B------:R-:W-:Y:S01]  /*2220*/  UMOV UR4, 0xf0000 ;  /* 0x000f000000047882 */ /* 0x000fe20000000000 */
[----:B------:R-:W-:Y:S01]  /*2230*/  UMOV UR12, UR36 ;  /* 0x00000024000c7c82 */ /* 0x000fe20008000000 */
[----:B------:R-:W-:Y:S01]  /*2240*/  UMOV UR9, UR33 ;  /* 0x0000002100097c82 */ /* 0x000fe20008000000 */
[----:B------:R-:W-:Y:S01]  /*2250*/  UMOV UR10, UR34 ;  /* 0x00000022000a7c82 */ /* 0x000fe20008000000 */
[----:B------:R-:W-:Y:S01]  /*2260*/  UTMALDG.3D [UR32], [UR16], desc[UR18] ;  /* 0x00001220100075b4 */ /* 0x000fe20008011000 */
[----:B------:R-:W-:Y:S01]  /*2270*/  UMOV UR13, UR21 ;  /* 0x00000015000d7c82 */ /* 0x000fe20008000000 */
[----:B------:R2:W-:Y:S02]  /*2280*/  UTMALDG.3D.MULTICAST [UR8], [UR14], UR4, desc[UR18] ;  /* 0x000012080e0073b4 */ /* 0x0005e40008011804 */
[----:B--2---:R-:W-:Y:S01]  /*2290*/  UMOV UR4, UR5 ;  /* 0x0000000500047c82 */ /* 0x004fe20008000000 */
[----:B------:R-:W-:Y:S05]  /*22a0*/  BRA.U UP0, `(.L_x_32) ;  /* 0xfffffffd004c7547 */ /* 0x000fea000b83ffff */
.L_x_26:
[----:B------:R-:W-:Y:S01]  /*22b0*/  ULEA UR4, UR5, UR6, 0x3 ;  /* 0x0000000605047291 */ /* 0x000fe2000f8e18ff */
[----:B--2-4-:R-:W-:Y:S01]  /*22c0*/  SHF.L.U32 R0, R12, 0x1f, RZ ;  /* 0x0000001f0c007819 */ /* 0x014fe200000006ff */
[----:B------:R-:W-:Y:S01]  /*22d0*/  @!P1 SYNCS.ARRIVE.TRANS64.A1T0 RZ, [UR6+0x378], RZ ;  /* 0x000378ffffff99a7 */ /* 0x000fe20008100006 */
[----:B------:R-:W-:-:S06]  /*22e0*/  UISETP.GT.AND UP0, UPT, UR41, UR40, UPT ;  /* 0x000000282900728c */ /* 0x000fcc000bf04270 */
[----:B-1-3--:R1:W2:Y:S03]  /*22f0*/  SYNCS.PHASECHK.TRANS64.TRYWAIT P0, [UR4+0x1b0], R0 ;  /* 0x0001b000ff0075a7 */ /* 0x00a2a60008001104 */
[----:B------:R-:W-:Y:S05]  /*2300*/  BRA.U !UP0, `(.L_x_33) ;  /* 0x0000000108c07547 */ /* 0x000fea000b800000 */
[----:B------:R-:W-:Y:S01]  /*2310*/  UIADD3 UR26, UPT, UPT, UR43, UR13, URZ ;  /* 0x0000000d2b1a7290 */ /* 0x000fe2000fffe0ff */
[----:B------:R-:W-:-:S11]  /*2320*/  UMOV UR4, UR5 ;  /* 0x0000000500047c82 */ /* 0x000fd60008000000 */
.L_x_39:
[----:B------:R-:W-:Y:S01]  /*2330*/  ULEA UR17, UR4, UR6, 0x3 ;  /* 0x0000000604117291 */ /* 0x000fe2000f8e18ff */
[----:B--2---:R-:W-:Y:S01]  /*2340*/  @!P3 MOV R2, 0x1000 ;  /* 0x000010000002b802 */ /* 0x004fe20000000f00 */
[----:B--234-:R-:W-:Y:S10]  /*2350*/  @P0 BRA `(.L_x_34) ;  /* 0x00000000000c0947 */ /* 0x01cff40003800000 */
[----:B------:R-:W-:-:S04]  /*2360*/  SHF.L.U32 R3, R12, 0x1f, RZ ;  /* 0x0000001f0c037819 */ /* 0x000fc800000006ff */
[----:B------:R-:W2:Y:S02]  /*2370*/  SYNCS.PHASECHK.TRANS64.TRYWAIT P0, [UR17+0x1b0], R3 ;  /* 0x0001b003ff0075a7 */ /* 0x000ea40008001111 */
[----:B--2---:R-:W-:Y:S05]  /*2380*/  @!P0 BRA `(.L_x_35) ;  /* 0x0000006400d88947 */ /* 0x004fea0003800000 */
.L_x_34:
[----:B------:R2:W-:Y:S01]  /*2390*/  @!P3 SYNCS.ARRIVE.TRANS64 RZ, [UR17], R2 ;  /* 0x00000002ffffb9a7 */ /* 0x0005e20008000011 */
[----:B------:R-:W-:-:S04]  /*23a0*/  ULOP3.LUT UR5, UR25, 0x2, URZ, 0xfc, !UPT ;  /* 0x0000000219057892 */ /* 0x000fc8000f8efcff */
[----:B------:R-:W-:-:S09]  /*23b0*/  UISETP.NE.AND UP0, UPT, UR5, 0x2, UPT ;  /* 0x000000020500788c */ /* 0x000fd2000bf05270 */
[----:B------:R-:W-:Y:S05]  /*23c0*/  BRA.U UP0, `(.L_x_36) ;  /* 0x0000000100047547 */ /* 0x000fea000b800000 */
[----:B------:R-:W-:Y:S05]  /*23d0*/  BPT.TRAP 0x1 ;  /* 0x000000040000795c */ /* 0x000fea0000300000 */
.L_x_36:
[----:B------:R-:W-:Y:S04]  /*23e0*/  BSSY.RECONVERGENT B0, `(.L_x_37) ;  /* 0x0000003000007945 */ /* 0x000fe80003800200 */
[----:B------:R-:W-:Y:S05]  /*23f0*/  @P2 BRA `(.L_x_38) ;  /* 0x0000000000042947 */ /* 0x000fea0003800000 */
[----:B------:R-:W-:Y:S05]  /*2400*/  BPT.TRAP 0x1 ;  /* 0x000000040000795c */ /* 0x000fea0000300000 */
.L_x_38:
[----:B------:R-:W-:Y:S05]  /*2410*/  BSYNC.RECONVERGENT B0 ;  /* 0x0000000000007941 */ /* 0x000fea0003800200 */
.L_x_37:
[----:B------:R-:W-:Y:S02]  /*2420*/  UIADD3 UR5, UPT, UPT, UR4, 0x1, URZ ;  /* 0x0000000104057890 */ /* 0x000fe4000fffe0ff */
[----:B------:R-:W-:Y:S02]  /*2430*/  USHF.L.U32 UR18, UR13, 0x5, URZ ;  /* 0x000000050d127899 */ /* 0x000fe400080006ff */
[----:B------:R-:W-:Y:S02]  /*2440*/  UISETP.NE.AND UP0, UPT, UR5, 0x36, UPT ;  /* 0x000000360500788c */ /* 0x000fe4000bf05270 */
[----:B------:R-:W-:Y:S02]  /*2450*/  USHF.L.U32 UR16, UR4, 0xb, URZ ;  /* 0x0000000b04107899 */ /* 0x000fe400080006ff */
[----:B------:R-:W-:Y:S02]  /*2460*/  USEL UR8, URZ, 0x1, UP0 ;  /* 0x00000001ff087887 */ /* 0x000fe40008000000 */
[----:B------:R-:W-:-:S02]  /*2470*/  USEL UR5, UR5, URZ, UP0 ;  /* 0x000000ff05057287 */ /* 0x000fc40008000000 */
[----:B------:R-:W-:Y:S02]  /*2480*/  UIADD3 UR22, UP0, UPT, UR28, 0x180, URZ ;  /* 0x000001801c167890 */ /* 0x000fe4000ff1e0ff */
[----:B------:R-:W-:Y:S01]  /*2490*/  UIADD3 UR13, UPT, UPT, UR13, 0x1, URZ ;  /* 0x000000010d0d7890 */ /* 0x000fe2000fffe0ff */
[----:B------:R-:W-:Y:S01]  /*24a0*/  LOP3.LUT R12, R12, UR8, RZ, 0x3c, !PT ;  /* 0x000000080c0c7c12 */ /* 0x000fe2000f8e3cff */
[----:B------:R-:W-:Y:S02]  /*24b0*/  UIADD3 UR14, UP1, UPT, UR28, 0x80, URZ ;  /* 0x000000801c0e7890 */ /* 0x000fe4000ff3e0ff */
[----:B------:R-:W-:Y:S01]  /*24c0*/  UIADD3.X UR23, UPT, UPT, URZ, UR29, URZ, UP0, !UPT ;  /* 0x0000001dff177290 */ /* 0x000fe200087fe4ff */
[----:B-1----:R-:W-:Y:S01]  /*24d0*/  SHF.L.U32 R0, R12, 0x1f, RZ ;  /* 0x0000001f0c007819 */ /* 0x002fe200000006ff */
[----:B------:R-:W-:Y:S02]  /*24e0*/  ULOP3.LUT UR8, UR16, UR24, URZ, 0xfc, !UPT ;  /* 0x0000001810087292 */ /* 0x000fe4000f8efcff */
[----:B------:R-:W-:-:S02]  /*24f0*/  UISETP.NE.AND UP0, UPT, UR13, UR26, UPT ;  /* 0x0000001a0d00728c */ /* 0x000fc4000bf05270 */
[----:B------:R-:W-:Y:S02]  /*2500*/  ULEA UR7, UR5, UR6, 0x3 ;  /* 0x0000000605077291 */ /* 0x000fe4000f8e18ff */
[----:B------:R-:W-:Y:S02]  /*2510*/  UIADD3 UR16, UPT, UPT, UR6, 0x2800, UR16 ;  /* 0x0000280006107890 */ /* 0x000fe4000fffe010 */
[----:B------:R-:W-:Y:S02]  /*2520*/  UIADD3.X UR15, UPT, UPT, URZ, UR29, URZ, UP1, !UPT ;  /* 0x0000001dff0f7290 */ /* 0x000fe40008ffe4ff */
[----:B------:R-:W-:Y:S01]  /*2530*/  UIADD3 UR8, UPT, UPT, UR6, 0x1d800, UR8 ;  /* 0x0001d80006087890 */ /* 0x000fe2000fffe008 */
[----:B------:R-:W-:Y:S01]  /*2540*/  UMOV UR30, 0x0 ;  /* 0x00000000001e7882 */ /* 0x000fe20000000000 */
[----:B------:R-:W-:Y:S01]  /*2550*/  UMOV UR31, 0x10000000 ;  /* 0x10000000001f7882 */ /* 0x000fe20000000000 */
[----:B------:R-:W-:Y:S01]  /*2560*/  UMOV UR19, UR35 ;  /* 0x0000002300137c82 */ /* 0x000fe20008000000 */
[----:B------:R-:W-:Y:S01]  /*2570*/  UMOV UR20, UR36 ;  /* 0x0000002400147c82 */ /* 0x000fe20008000000 */
[----:B------:R3:W4:Y:S01]  /*2580*/  SYNCS.PHASECHK.TRANS64.TRYWAIT P0, [UR7+0x1b0], R0 ;  /* 0x0001b000ff0075a7 */ /* 0x0007220008001107 */
[----:B------:R-:W-:Y:S01]  /*2590*/  UMOV UR4, 0xf0000 ;  /* 0x000f000000047882 */ /* 0x000fe20000000000 */
[----:B------:R-:W-:Y:S01]  /*25a0*/  UMOV UR12, UR36 ;  /* 0x00000024000c7c82 */ /* 0x000fe20008000000 */
[----:B------:R-:W-:Y:S01]  /*25b0*/  UMOV UR9, UR17 ;  /* 0x0000001100097c82 */ /* 0x000fe20008000000 */
[----:B------:R-:W-:Y:S01]  /*25c0*/  UMOV UR10, UR18 ;  /* 0x00000012000a7c82 */ /* 0x000fe20008000000 */
[----:B------:R-:W-:Y:S01]  /*25d0*/  UTMALDG.3D [UR16], [UR14], desc[UR30] ;  /* 0x00001e100e0075b4 */ /* 0x000fe20008011000 */
[----:B------:R1:W-:Y:S02]  /*25e0*/  UTMALDG.3D.MULTICAST [UR8], [UR22], UR4, desc[UR30] ;  /* 0x00001e08160073b4 */ /* 0x0003e40008011804 */
[----:B-1----:R-:W-:Y:S01]  /*25f0*/  UMOV UR4, UR5 ;  /* 0x0000000500047c82 */ /* 0x002fe20008000000 */
[----:B------:R-:W-:Y:S05]  /*2600*/  BRA.U UP0, `(.L_x_39) ;  /* 0xfffffffd00487547 */ /* 0x000fea000b83ffff */
.L_x_33:
[C---:B------:R-:W-:Y:S01]  /*2610*/  LEA R3, R11.reuse, UR6, 0x3 ;  /* 0x000000060b037c11 */ /* 0x040fe2000f8e18ff */
[----:B------:R-:W-:Y:S01]  /*2620*/  NOP ;  /* 0x0000000000007918 */ /* 0x000fe20000000000 */
[----:B-1-3--:R-:W-:Y:S02]  /*2630*/  SHF.L.U32 R0, R10, 0x1f, RZ ;  /* 0x0000001f0a007819 */ /* 0x00afe400000006ff */
[----:B------:R-:W-:Y:S02]  /*2640*/  LEA R4, R11, UR6, 0x4 ;  /* 0x000000060b047c11 */ /* 0x000fe4000f8e20ff */
[----:B--2-4-:R-:W1:Y:S02]  /*2650*/  SYNCS.PHASECHK.TRANS64.TRYWAIT P0, [R3+URZ+0x380], R0 ;  /* 0x00038000030075a7 */ /* 0x014e6400080011ff */
[----:B-1----:R-:W-:Y:S05]  /*2660*/  @!P0 BRA `(.L_x_40) ;  /* 0x0000006400388947 */ /* 0x002fea0003800000 */
.L_x_156:
[----:B------:R-:W2:Y:S01]  /*2670*/  LDS.128 R4, [R4+0x410] ;  /* 0x0004100004047984 */ /* 0x000ea20000000c00 */
[----:B------:R-:W-:Y:S01]  /*2680*/  UISETP.GE.AND UP0, UPT, UR42, 0x1, UPT ;  /* 0x000000012a00788c */ /* 0x000fe2000bf06270 */
[----:B------:R-:W-:Y:S01]  /*2690*/  @!PT LDS RZ, [RZ] ;  /* 0x00000000fffff984 */ /* 0x000fe20000000800 */
[----:B------:R-:W-:Y:S01]  /*26a0*/  @!PT LDS RZ, [RZ] ;  /* 0x00000000fffff984 */ /* 0x000fe20000000800 */
[----:B------:R-:W-:Y:S01]  /*26b0*/  @!PT LDS RZ, [RZ] ;  /* 0x00000000fffff984 */ /* 0x000fe20000000800 */
[----:B------:R-:W-:Y:S01]  /*26c0*/  @!PT LDS RZ, [RZ] ;  /* 0x00000000fffff984 */ /* 0x000fe20000000800 */
[----:B------:R3:W-:Y:S06]  /*26d0*/  MEMBAR.ALL.CTA ;  /* 0x0000000000007992 */ /* 0x0007ec0000008000 */
[----:B---3--:R-:W3:Y:S01]  /*26e0*/  FENCE.VIEW.ASYNC.S ;  /* 0x00000000000073c6 */ /* 0x008ee20000000000 */
[----:B--2---:R-:W-:-:S13]  /*26f0*/  LOP3.LUT P0, RZ, R6, 0x1, RZ, 0xc0, !PT ;  /* 0x0000000106ff7812 */ /* 0x004fda000780c0ff */
[----:B---3--:R-:W-:Y:S01]  /*2700*/  VOTEU.ANY UP1, P0 ;  /* 0x0000000000ff7886 */ /* 0x008fe20000020100 */
[----:B------:R-:W-:-:S13]  /*2710*/  PLOP3.LUT P0, PT, PT, PT, UP1, 0x80, 0x8 ;  /* 0x000000000008781c */ /* 0x000fda0003f0f018 */
[----:B-1----:R-:W-:Y:S02]  /*2720*/  @P0 LOP3.LUT R0, R5, 0xffff, RZ, 0xc0, !PT ;  /* 0x0000ffff05000812 */ /* 0x002fe400078ec0ff */
[----:B------:R-:W-:Y:S02]  /*2730*/  @P0 MOV R2, R4 ;  /* 0x0000000400020202 */ /* 0x000fe40000000f00 */
[----:B------:R-:W-:Y:S01]  /*2740*/  @P0 R2UR UR7, R0 ;  /* 0x00000000000702ca */ /* 0x000fe200000e0000 */
[----:B------:R-:W-:Y:S01]  /*2750*/  VIADD R0, R3, 0x390 ;  /* 0x0000039003007836 */ /* 0x000fe20000000000 */
[----:B------:R-:W-:Y:S02]  /*2760*/  @P0 SHF.R.U32.HI R4, RZ, 0x10, R5 ;  /* 0x00000010ff040819 */ /* 0x000fe40000011605 */
[----:B------:R-:W-:Y:S02]  /*2770*/  @P0 R2UR UR8, R2 ;  /* 0x00000000020802ca */ /* 0x000fe400000e0000 */
[----:B------:R-:W-:-:S02]  /*2780*/  PRMT R0, RZ, 0x654, R0 ;  /* 0x00000654ff007816 */ /* 0x000fc40000000000 */
[----:B------:R-:W-:Y:S02]  /*2790*/  @P0 R2UR UR4, R4 ;  /* 0x00000000040402ca */ /* 0x000fe400000e0000 */
[----:B------:R1:W-:Y:S03]  /*27a0*/  SYNCS.ARRIVE.TRANS64.RED.A1T0 RZ, [R0+URZ], RZ ;  /* 0x000000ff00ff79a7 */ /* 0x0003e600081004ff */
[----:B------:R-:W-:-:S04]  /*27b0*/  @UP1 UMOV UR27, UR7 ;  /* 0x00000007001b1c82 */ /* 0x000fc80008000000 */
[----:B------:R-:W-:-:S04]  /*27c0*/  @UP1 UMOV UR37, UR8 ;  /* 0x0000000800251c82 */ /* 0x000fc80008000000 */
[----:B------:R-:W-:Y:S01]  /*27d0*/  @UP1 UMOV UR36, UR4 ;  /* 0x0000000400241c82 */ /* 0x000fe20008000000 */
[----:B------:R-:W-:Y:S05]  /*27e0*/  BRA.U !UP0, `(.L_x_41) ;  /* 0x0000000108d47547 */ /* 0x000fea000b800000 */
[----:B------:R-:W2:Y:S01]  /*27f0*/  LDCU.128 UR12, c[0x0][0xb10] ;  /* 0x00016200ff0c77ac */ /* 0x000ea20008000c00 */
[----:B------:R-:W3:Y:S01]  /*2800*/  LDCU UR26, c[0x0][0xb20] ;  /* 0x00016400ff1a77ac */ /* 0x000ee20008000800 */
[----:B------:R-:W4:Y:S01]  /*2810*/  LDCU UR20, c[0x0][0xb0c] ;  /* 0x00016180ff1477ac */ /* 0x000f220008000800 */
[----:B------:R-:W1:Y:S01]  /*2820*/  LDCU.64 UR10, c[0x0][0xb28] ;  /* 0x00016500ff0a77ac */ /* 0x000e620008000a00 */
[----:B------:R-:W-:Y:S02]  /*2830*/  UISETP.NE.AND UP3, UPT, UR42, 0x1, UPT ;  /* 0x000000012a00788c */ /* 0x000fe4000bf65270 */
[----:B--2---:R-:W-:Y:S02]  /*2840*/  UIMAD.WIDE.U32 UR16, UR38, UR15, URZ ;  /* 0x0000000f261072a5 */ /* 0x004fe4000f8e00ff */
[----:B------:R-:W-:Y:S02]  /*2850*/  UIMAD.WIDE.U32 UR8, UR39, UR12, URZ ;  /* 0x0000000c270872a5 */ /* 0x000fe4000f8e00ff */
[----:B------:R-:W-:-:S02]  /*2860*/  UISETP.NE.AND UP0, UPT, UR14, 0x1, UPT ;  /* 0x000000010e00788c */ /* 0x000fc4000bf05270 */
[----:B------:R-:W-:Y:S01]  /*2870*/  UIMAD.WIDE.U32 UR22, UR27, UR15, URZ ;  /* 0x0000000f1b1672a5 */ /* 0x000fe2000f8e00ff */
[----:B------:R-:W-:Y:S02]  /*2880*/  UMOV UR16, UR17 ;  /* 0x0000001100107c82 */ /* 0x000fe40008000000 */
[----:B------:R-:W-:Y:S01]  /*2890*/  UMOV UR8, UR9 ;  /* 0x0000000900087c82 */ /* 0x000fe20008000000 */
[----:B---3--:R-:W-:Y:S02]  /*28a0*/  USHF.R.U32.HI UR16, URZ, UR26, UR16 ;  /* 0x0000001aff107299 */ /* 0x008fe40008011610 */
[----:B----4-:R-:W-:Y:S02]  /*28b0*/  UISETP.NE.AND UP2, UPT, UR20, 0x1, UPT ;  /* 0x000000011400788c */ /* 0x010fe4000bf45270 */
[----:B------:R-:W-:Y:S02]  /*28c0*/  USHF.R.U32.HI UR8, URZ, UR13, UR8 ;  /* 0x0000000dff087299 */ /* 0x000fe40008011608 */
[----:B------:R-:W-:-:S02]  /*28d0*/  USEL UR7, UR38, UR16, !UP0 ;  /* 0x0000001026077287 */ /* 0x000fc4000c000000 */
[----:B------:R-:W-:Y:S02]  /*28e0*/  USEL UR8, UR39, UR8, !UP2 ;  /* 0x0000000827087287 */ /* 0x000fe4000d000000 */
[----:B-1----:R-:W-:Y:S01]  /*28f0*/  UIMAD.WIDE.U32 UR16, UR7, UR10, URZ ;  /* 0x0000000a071072a5 */ /* 0x002fe2000f8e00ff */
[----:B------:R-:W-:Y:S01]  /*2900*/  UMOV UR4, UR23 ;  /* 0x0000001700047c82 */ /* 0x000fe20008000000 */
[----:B------:R-:W-:Y:S02]  /*2910*/  UIMAD.WIDE.U32 UR18, UR37, UR12, URZ ;  /* 0x0000000c251272a5 */ /* 0x000fe4000f8e00ff */
[----:B------:R-:W-:-:S03]  /*2920*/  UIMAD.WIDE.U32 UR22, UR8, UR10, URZ ;  /* 0x0000000a081672a5 */ /* 0x000fc6000f8e00ff */
[----:B------:R-:W-:Y:S01]  /*2930*/  UMOV UR16, UR17 ;  /* 0x0000001100107c82 */ /* 0x000fe20008000000 */
[----:B------:R-:W-:Y:S02]  /*2940*/  USHF.R.U32.HI UR4, URZ, UR26, UR4 ;  /* 0x0000001aff047299 */ /* 0x000fe40008011604 */
[----:B------:R-:W-:Y:S01]  /*2950*/  @UP3 USHF.R.U32.HI UR7, URZ, UR11, UR16 ;  /* 0x0000000bff073299 */ /* 0x000fe20008011610 */
[----:B------:R-:W-:Y:S01]  /*2960*/  UMOV UR18, UR19 ;  /* 0x0000001300127c82 */ /* 0x000fe20008000000 */
[----:B------:R-:W-:Y:S01]  /*2970*/  UMOV UR22, UR23 ;  /* 0x0000001700167c82 */ /* 0x000fe20008000000 */
[----:B------:R-:W-:Y:S02]  /*2980*/  USHF.R.U32.HI UR13, URZ, UR13, UR18 ;  /* 0x0000000dff0d7299 */ /* 0x000fe40008011612 */
[----:B------:R-:W-:Y:S02]  /*2990*/  USEL UR4, UR27, UR4, !UP0 ;  /* 0x000000041b047287 */ /* 0x000fe4000c000000 */
[----:B------:R-:W-:-:S02]  /*29a0*/  @UP3 USHF.R.U32.HI UR8, URZ, UR11, UR22 ;  /* 0x0000000bff083299 */ /* 0x000fc40008011616 */
[----:B------:R-:W-:Y:S02]  /*29b0*/  UIMAD UR9, UR42, UR7, URZ ;  /* 0x000000072a0972a4 */ /* 0x000fe4000f8e02ff */
[----:B------:R-:W-:Y:S02]  /*29c0*/  USEL UR7, UR37, UR13, !UP2 ;  /* 0x0000000d25077287 */ /* 0x000fe4000d000000 */
[----:B------:R-:W-:Y:S02]  /*29d0*/  UIMAD UR12, UR42, UR8, URZ ;  /* 0x000000082a0c72a4 */ /* 0x000fe4000f8e02ff */
[----:B------:R-:W-:Y:S02]  /*29e0*/  UISETP.GE.AND UP0, UPT, UR4, UR9, UPT ;  /* 0x000000090400728c */ /* 0x000fe4000bf06270 */
[----:B------:R-:W-:Y:S02]  /*29f0*/  UIMAD.WIDE.U32 UR16, UR4, UR10, URZ ;  /* 0x0000000a041072a5 */ /* 0x000fe4000f8e00ff */
[----:B------:R-:W-:-:S02]  /*2a00*/  UISETP.GE.OR UP0, UPT, UR7, UR12, UP0 ;  /* 0x0000000c0700728c */ /* 0x000fc40008706670 */
[----:B------:R-:W-:Y:S02]  /*2a10*/  UIMAD.WIDE.U32 UR12, UR7, UR10, URZ ;  /* 0x0000000a070c72a5 */ /* 0x000fe4000f8e00ff */
[----:B------:R-:W-:Y:S01]  /*2a20*/  UIADD3 UR15, UPT, UPT, -UR4, URZ, URZ ;  /* 0x000000ff040f7290 */ /* 0x000fe2000fffe1ff */
[----:B------:R-:W-:Y:S01]  /*2a30*/  UMOV UR10, UR17 ;  /* 0x00000011000a7c82 */ /* 0x000fe20008000000 */
[----:B------:R-:W-:Y:S02]  /*2a40*/  UIADD3 UR12, UPT, UPT, -UR7, URZ, URZ ;  /* 0x000000ff070c7290 */ /* 0x000fe4000fffe1ff */
[----:B------:R-:W-:-:S03]  /*2a50*/  USHF.R.U32.HI UR10, URZ, UR11, UR10 ;  /* 0x0000000bff0a7299 */ /* 0x000fc6000801160a */
[----:B------:R-:W-:Y:S01]  /*2a60*/  @!UP0 UMOV UR9, UR13 ;  /* 0x0000000d00098c82 */ /* 0x000fe20008000000 */
[----:B------:R-:W-:Y:S02]  /*2a70*/  UIMAD UR15, UR14, UR15, UR27 ;  /* 0x0000000f0e0f72a4 */ /* 0x000fe4000f8e021b */
[----:B------:R-:W-:Y:S02]  /*2a80*/  USEL UR10, UR4, UR10, !UP3 ;  /* 0x0000000a040a7287 */ /* 0x000fe4000d800000 */
[----:B------:R-:W-:Y:S02]  /*2a90*/  @!UP0 USHF.R.U32.HI UR9, URZ, UR11, UR9 ;  /* 0x0000000bff098299 */ /* 0x000fe40008011609 */
[----:B------:R-:W-:Y:S02]  /*2aa0*/  UIADD3 UR11, UPT, UPT, -UR10, URZ, URZ ;  /* 0x000000ff0a0b7290 */ /* 0x000fe4000fffe1ff */
[----:B------:R-:W-:Y:S02]  /*2ab0*/  @!UP0 USEL UR9, UR7, UR9, !UP3 ;  /* 0x0000000907098287 */ /* 0x000fe4000d800000 */
[----:B------:R-:W-:-:S02]  /*2ac0*/  UIMAD UR11, UR42, UR11, UR4 ;  /* 0x0000000b2a0b72a4 */ /* 0x000fc4000f8e0204 */
[----:B------:R-:W-:Y:S02]  /*2ad0*/  @!UP0 UIADD3 UR10, UPT, UPT, UR10, -UR9, URZ ;  /* 0x800000090a0a8290 */ /* 0x000fe4000fffe0ff */
[----:B------:R-:W-:Y:S02]  /*2ae0*/  @!UP0 UIMAD UR9, UR11, UR8, UR9 ;  /* 0x000000080b0982a4 */ /* 0x000fe4000f8e0209 */
[----:B------:R-:W-:Y:S02]  /*2af0*/  @!UP0 UIMAD UR4, UR42, UR10, UR7 ;  /* 0x0000000a2a0482a4 */ /* 0x000fe4000f8e0207 */
[----:B------:R-:W-:Y:S02]  /*2b00*/  UIMAD UR8, UR20, UR12, UR37 ;  /* 0x0000000c140872a4 */ /* 0x000fe4000f8e0225 */
[----:B------:R-:W-:Y:S01]  /*2b10*/  UIMAD UR27, UR4, UR14, UR15 ;  /* 0x0000000e041b72a4 */ /* 0x000fe2000f8e020f */
[----:B------:R-:W-:Y:S02]  /*2b20*/  @!UP0 UMOV UR7, UR9 ;  /* 0x0000000900078c82 */ /* 0x000fe40008000000 */
[----:B------:R-:W-:-:S12]  /*2b30*/  UIMAD UR37, UR7, UR20, UR8 ;  /* 0x00000014072572a4 */ /* 0x000fd8000f8e0208 */
.L_x_41:
[----:B------:R-:W2:Y:S02]  /*2b40*/  LDCU UR4, c[0x0][0xb30] ;  /* 0x00016600ff0477ac */ /* 0x000ea40008000800 */
[----:B--2---:R-:W-:-:S09]  /*2b50*/  UISETP.NE.AND UP0, UPT, UR4, 0x1, UPT ;  /* 0x000000010400788c */ /* 0x004fd2000bf05270 */
[----:B------:R-:W-:Y:S05]  /*2b60*/  BRA.U UP0, `(.L_x_42) ;  /* 0x0000000100447547 */ /* 0x000fea000b800000 */
[----:B------:R-:W2:Y:S01]  /*2b70*/  LDCU.128 UR12, c[0x0][0xb10] ;  /* 0x00016200ff0c77ac */ /* 0x000ea20008000c00 */
[----:B------:R-:W3:Y:S01]  /*2b80*/  LDCU UR16, c[0x0][0xb0c] ;  /* 0x00016180ff1077ac */ /* 0x000ee20008000800 */
[----:B------:R-:W4:Y:S01]  /*2b90*/  LDCU UR17, c[0x0][0xb20] ;  /* 0x00016400ff1177ac */ /* 0x000f220008000800 */
[----:B--2---:R-:W-:Y:S02]  /*2ba0*/  UIMAD.WIDE.U32 UR10, UR37, UR12, URZ ;  /* 0x0000000c250a72a5 */ /* 0x004fe4000f8e00ff */
[----:B------:R-:W-:Y:S02]  /*2bb0*/  UIMAD.WIDE.U32 UR8, UR27, UR15, URZ ;  /* 0x0000000f1b0872a5 */ /* 0x000fe4000f8e00ff */
[----:B---3--:R-:W-:Y:S02]  /*2bc0*/  UISETP.NE.AND UP2, UPT, UR16, 0x1, UPT ;  /* 0x000000011000788c */ /* 0x008fe4000bf45270 */
[----:B------:R-:W-:Y:S01]  /*2bd0*/  UISETP.NE.AND UP0, UPT, UR14, 0x1, UPT ;  /* 0x000000010e00788c */ /* 0x000fe2000bf05270 */
[----:B------:R-:W-:-:S02]  /*2be0*/  UMOV UR7, UR11 ;  /* 0x0000000b00077c82 */ /* 0x000fc40008000000 */
[----:B------:R-:W-:Y:S01]  /*2bf0*/  UMOV UR4, UR9 ;  /* 0x0000000900047c82 */ /* 0x000fe20008000000 */
[----:B------:R-:W-:Y:S02]  /*2c00*/  USHF.R.U32.HI UR7, URZ, UR13, UR7 ;  /* 0x0000000dff077299 */ /* 0x000fe40008011607 */
[----:B----4-:R-:W-:Y:S02]  /*2c10*/  USHF.R.U32.HI UR4, URZ, UR17, UR4 ;  /* 0x00000011ff047299 */ /* 0x010fe40008011604 */
[----:B------:R-:W-:Y:S02]  /*2c20*/  USEL UR7, UR37, UR7, !UP2 ;  /* 0x0000000725077287 */ /* 0x000fe4000d000000 */
[----:B------:R-:W-:-:S04]  /*2c30*/  USEL UR4, UR27, UR4, !UP0 ;  /* 0x000000041b047287 */ /* 0x000fc8000c000000 */
[----:B------:R-:W-:Y:S02]  /*2c40*/  UIADD3 UR8, UPT, UPT, UR7, -UR4, URZ ;  /* 0x8000000407087290 */ /* 0x000fe4000fffe0ff */
[----:B------:R-:W-:Y:S02]  /*2c50*/  UIADD3 UR4, UPT, UPT, -UR7, UR4, URZ ;  /* 0x0000000407047290 */ /* 0x000fe4000fffe1ff */
[----:B------:R-:W-:Y:S02]  /*2c60*/  UIMAD UR27, UR8, UR14, UR27 ;  /* 0x0000000e081b72a4 */ /* 0x000fe4000f8e021b */
[----:B------:R-:W-:-:S12]  /*2c70*/  UIMAD UR37, UR4, UR16, UR37 ;  /* 0x00000010042572a4 */ /* 0x000fd8000f8e0225 */
.L_x_42:
[----:B------:R-:W-:Y:S01]  /*2c80*/  VIADD R11, R11, 0x1 ;  /* 0x000000010b0b7836 */ /* 0x000fe20000000000 */
[----:B------:R-:W-:Y:S01]  /*2c90*/  PLOP3.LUT P1, PT, PT, PT, PT, 0x80, 0x8 ;  /* 0x000000000008781c */ /* 0x000fe20003f2f070 */
[----:B------:R-:W-:Y:S02]  /*2ca0*/  UIADD3 UR46, UPT, UPT, UR37, UR57, URZ ;  /* 0x00000039252e7290 */ /* 0x000fe4000fffe0ff */
[----:B------:R-:W-:Y:S01]  /*2cb0*/  UIADD3 UR45, UPT, UPT, UR27, UR60, URZ ;  /* 0x0000003c1b2d7290 */ /* 0x000fe2000fffe0ff */
[----:B------:R-:W-:-:S04]  /*2cc0*/  ISETP.NE.AND P0, PT, R11, 0x2, PT ;  /* 0x000000020b00780c */ /* 0x000fc80003f05270 */
[----:B-1----:R-:W-:Y:S02]  /*2cd0*/  SEL R0, RZ, 0x1, P0 ;  /* 0x00000001ff007807 */ /* 0x002fe40000000000 */
[----:B------:R-:W-:Y:S02]  /*2ce0*/  SEL R11, R11, RZ, P0 ;  /* 0x000000ff0b0b7207 */ /* 0x000fe40000000000 */
[----:B------:R-:W-:Y:S01]  /*2cf0*/  LOP3.LUT R10, R10, R0, RZ, 0x3c, !PT ;  /* 0x000000000a0a7212 */ /* 0x000fe200078e3cff */
[----:B------:R-:W-:Y:S06]  /*2d00*/  BRA.U UP1, `(.L_x_43) ;  /* 0xfffffff101447547 */ /* 0x000fec000b83ffff */
[----:B------:R-:W-:Y:S01]  /*2d10*/  UIADD3 UR7, UPT, UPT, UR6, 0x1b0, URZ ;  /* 0x000001b006077890 */ /* 0x000fe2000fffe0ff */
[----:B------:R-:W-:-:S03]  /*2d20*/  SHF.L.U32 R2, R12, 0x1f, RZ ;  /* 0x0000001f0c027819 */ /* 0x000fc600000006ff */
[----:B------:R-:W-:-:S09]  /*2d30*/  ULEA UR4, UR5, UR7, 0x3 ;  /* 0x0000000705047291 */ /* 0x000fd2000f8e18ff */
[----:B------:R-:W1:Y:S02]  /*2d40*/  SYNCS.PHASECHK.TRANS64.TRYWAIT P0, [UR4], R2 ;  /* 0x00000002ff0075a7 */ /* 0x000e640008001104 */
[----:B-1----:R-:W-:Y:S05]  /*2d50*/  @!P0 BRA `(.L_x_44) ;  /* 0x0000005c00908947 */ /* 0x002fea0003800000 */
.L_x_158:
[----:B------:R-:W-:-:S04]  /*2d60*/  UIADD3 UR4, UPT, UPT, UR5, 0x1, URZ ;  /* 0x0000000105047890 */ /* 0x000fc8000fffe0ff */
[----:B------:R-:W-:-:S04]  /*2d70*/  UISETP.NE.AND UP0, UPT, UR4, 0x36, UPT ;  /* 0x000000360400788c */ /* 0x000fc8000bf05270 */
[----:B------:R-:W-:Y:S02]  /*2d80*/  USEL UR6, URZ, 0x1, UP0 ;  /* 0x00000001ff067887 */ /* 0x000fe40008000000 */
[----:B------:R-:W-:-:S04]  /*2d90*/  USEL UR4, UR4, URZ, UP0 ;  /* 0x000000ff04047287 */ /* 0x000fc80008000000 */
[----:B------:R-:W-:Y:S01]  /*2da0*/  ULEA UR5, UR4, UR7, 0x3 ;  /* 0x0000000704057291 */ /* 0x000fe2000f8e18ff */
[----:B-1----:R-:W-:-:S04]  /*2db0*/  LOP3.LUT R2, R12, UR6, RZ, 0x3c, !PT ;  /* 0x000000060c027c12 */ /* 0x002fc8000f8e3cff */
[----:B------:R-:W-:-:S04]  /*2dc0*/  SHF.L.U32 R3, R2, 0x1f, RZ ;  /* 0x0000001f02037819 */ /* 0x000fc800000006ff */
[----:B------:R-:W1:Y:S02]  /*2dd0*/  SYNCS.PHASECHK.TRANS64.TRYWAIT P0, [UR5], R3 ;  /* 0x00000003ff0075a7 */ /* 0x000e640008001105 */
[----:B-1----:R-:W-:Y:S05]  /*2de0*/  @!P0 BRA `(.L_x_45) ;  /* 0x0000005c00848947 */ /* 0x002fea0003800000 */
.L_x_160:
[----:B------:R-:W-:-:S04]  /*2df0*/  UIADD3 UR4, UPT, UPT, UR4, 0x1, URZ ;  /* 0x0000000104047890 */ /* 0x000fc8000fffe0ff */
[----:B------:R-:W-:-:S04]  /*2e00*/  UISETP.NE.AND UP0, UPT, UR4, 0x36, UPT ;  /* 0x000000360400788c */ /* 0x000fc8000bf05270 */
[----:B------:R-:W-:Y:S02]  /*2e10*/  USEL UR6, URZ, 0x1, UP0 ;  /* 0x00000001ff067887 */ /* 0x000fe40008000000 */
[----:B------:R-:W-:-:S04]  /*2e20*/  USEL UR4, UR4, URZ, UP0 ;  /* 0x000000ff04047287 */ /* 0x000fc80008000000 */
[----:B------:R-:W-:Y:S01]  /*2e30*/  ULEA UR5, UR4, UR7, 0x3 ;  /* 0x0000000704057291 */ /* 0x000fe2000f8e18ff */
[----:B------:R-:W-:-:S04]  /*2e40*/  LOP3.LUT R2, R2, UR6, RZ, 0x3c, !PT ;  /* 0x0000000602027c12 */ /* 0x000fc8000f8e3cff */
[----:B-1----:R-:W-:-:S04]  /*2e50*/  SHF.L.U32 R3, R2, 0x1f, RZ ;  /* 0x0000001f02037819 */ /* 0x002fc800000006ff */
[----:B------:R-:W1:Y:S02]  /*2e60*/  SYNCS.PHASECHK.TRANS64.TRYWAIT P0, [UR5], R3 ;  /* 0x00000003ff0075a7 */ /* 0x000e640008001105 */
[----:B-1----:R-:W-:Y:S05]  /*2e70*/  @!P0 BRA `(.L_x_46) ;  /* 0x0000005c00788947 */ /* 0x002fea0003800000 */
.L_x_162:
        /* <DEDUP_REMOVED lines=9> */
.L_x_164:
        /* <DEDUP_REMOVED lines=9> */
.L_x_166:
        /* <DEDUP_REMOVED lines=9> */
.L_x_168:
        /* <DEDUP_REMOVED lines=9> */
.L_x_170:
        /* <DEDUP_REMOVED lines=9> */
.L_x_172:
        /* <DEDUP_REMOVED lines=9> */
.L_x_174:
        /* <DEDUP_REMOVED lines=9> */
.L_x_176:
        /* <DEDUP_REMOVED lines=9> */
.L_x_178:
        /* <DEDUP_REMOVED lines=9> */
.L_x_180:
        /* <DEDUP_REMOVED lines=9> */
.L_x_182:
        /* <DEDUP_REMOVED lines=9> */
.L_x_184:
        /* <DEDUP_REMOVED lines=9> */
.L_x_186:
        /* <DEDUP_REMOVED lines=9> */
.L_x_188:
        /* <DEDUP_REMOVED lines=9> */
.L_x_190:
        /* <DEDUP_REMOVED lines=9> */
.L_x_192:
        /* <DEDUP_REMOVED lines=9> */
.L_x_194:
        /* <DEDUP_REMOVED lines=9> */
.L_x_196:
        /* <DEDUP_REMOVED lines=9> */
.L_x_198:
        /* <DEDUP_REMOVED lines=9> */
.L_x_200:
        /* <DEDUP_REMOVED lines=9> */
.L_x_202:
        /* <DEDUP_REMOVED lines=9> */
.L_x_204:
        /* <DEDUP_REMOVED lines=9> */
.L_x_206:
        /* <DEDUP_REMOVED lines=9> */
.L_x_208:
        /* <DEDUP_REMOVED lines=9> */
.L_x_210:
        /* <DEDUP_REMOVED lines=9> */
.L_x_212:
        /* <DEDUP_REMOVED lines=9> */
.L_x_214:
        /* <DEDUP_REMOVED lines=9> */
.L_x_216:
        /* <DEDUP_REMOVED lines=9> */
.L_x_218:
        /* <DEDUP_REMOVED lines=9> */
.L_x_220:
        /* <DEDUP_REMOVED lines=9> */
.L_x_222:
        /* <DEDUP_REMOVED lines=9> */
.L_x_224:
        /* <DEDUP_REMOVED lines=9> */
.L_x_226:
        /* <DEDUP_REMOVED lines=9> */
.L_x_228:
        /* <DEDUP_REMOVED lines=9> */
.L_x_230:
        /* <DEDUP_REMOVED lines=9> */
.L_x_232:
        /* <DEDUP_REMOVED lines=9> */
.L_x_234:
        /* <DEDUP_REMOVED lines=9> */
.L_x_236:
        /* <DEDUP_REMOVED lines=9> */
.L_x_238:
        /* <DEDUP_REMOVED lines=9> */
.L_x_240:
        /* <DEDUP_REMOVED lines=9> */
.L_x_242:
        /* <DEDUP_REMOVED lines=9> */
.L_x_244:
        /* <DEDUP_REMOVED lines=9> */
.L_x_246:
        /* <DEDUP_REMOVED lines=9> */
.L_x_248:
        /* <DEDUP_REMOVED lines=9> */
.L_x_250:
        /* <DEDUP_REMOVED lines=9> */
.L_x_252:
        /* <DEDUP_REMOVED lines=9> */
.L_x_254:
        /* <DEDUP_REMOVED lines=9> */
.L_x_256:
        /* <DEDUP_REMOVED lines=9> */
.L_x_258:
        /* <DEDUP_REMOVED lines=9> */
.L_x_260:
        /* <DEDUP_REMOVED lines=9> */
.L_x_262:
[----:B------:R-:W-:-:S04]  /*4aa0*/  UIADD3 UR4, UPT, UPT, UR4, 0x1, URZ ;  /* 0x0000000104047890 */ /* 0x000fc8000fffe0ff */
[----:B------:R-:W-:-:S04]  /*4ab0*/  UISETP.NE.AND UP0, UPT, UR4, 0x36, UPT ;  /* 0x000000360400788c */ /* 0x000fc8000bf05270 */
[----:B------:R-:W-:Y:S02]  /*4ac0*/  USEL UR5, URZ, 0x1, UP0 ;  /* 0x00000001ff057887 */ /* 0x000fe40008000000 */
[----:B------:R-:W-:-:S04]  /*4ad0*/  USEL UR4, UR4, URZ, UP0 ;  /* 0x000000ff04047287 */ /* 0x000fc80008000000 */
[----:B------:R-:W-:Y:S01]  /*4ae0*/  ULEA UR4, UR4, UR7, 0x3 ;  /* 0x0000000704047291 */ /* 0x000fe2000f8e18ff */
[----:B------:R-:W-:-:S04]  /*4af0*/  LOP3.LUT R2, R2, UR5, RZ, 0x3c, !PT ;  /* 0x0000000502027c12 */ /* 0x000fc8000f8e3cff */
[----:B------:R-:W-:Y:S01]  /*4b00*/  SHF.L.U32 R2, R2, 0x1f, RZ ;  /* 0x0000001f02027819 */ /* 0x000fe200000006ff */
[----:B-1----:R-:W-:-:S07]  /*4b10*/  IMAD.U32 R0, RZ, RZ, UR4 ;  /* 0x00000004ff007e24 */ /* 0x002fce000f8e00ff */
.L_x_97:
[----:B-1----:R1:W2:Y:S02]  /*4b20*/  SYNCS.PHASECHK.TRANS64.TRYWAIT P0, [R0+URZ], R2 ;  /* 0x00000002000075a7 */ /* 0x0022a400080011ff */
[----:B--2---:R-:W-:Y:S05]  /*4b30*/  @!P0 NANOSLEEP.SYNCS 0x989680 ;  /* 0x009896800000895d */ /* 0x004fea0003900000 */
[----:B------:R-:W2:Y:S02]  /*4b40*/  @!P0 SYNCS.PHASECHK.TRANS64 P0, [R0+URZ], R2 ;  /* 0x00000002000085a7 */ /* 0x000ea400080010ff */
[----:B--2---:R-:W-:Y:S05]  /*4b50*/  @P0 EXIT ;  /* 0x000000000000094d */ /* 0x004fea0003800000 */
[----:B------:R-:W-:Y:S05]  /*4b60*/  BRA `(.L_x_97) ;  /* 0xfffffffc00ec7947 */ /* 0x000fea000383ffff */
.L_x_23:
[----:B------:R-:W-:-:S04]  /*4b70*/  UISETP.NE.AND UP0, UPT, UR48, URZ, UPT ;  /* 0x000000ff3000728c */ /* 0x000fc8000bf05270 */
[----:B------:R-:W-:-:S09]  /*4b80*/  UISETP.NE.OR UP0, UPT, UR18, 0x1, UP0 ;  /* 0x000000011200788c */ /* 0x000fd20008705670 */
[----:B------:R-:W-:Y:S05]  /*4b90*/  BRA.U UP0, `(.L_x_98) ;  /* 0x0000000500487547 */ /* 0x000fea000b800000 */
[----:B------:R-:W-:Y:S01]  /*4ba0*/  ISETP.GE.U32.AND P2, PT, R0, 0x4, PT ;  /* 0x000000040000780c */ /* 0x000fe20003f46070 */
[----:B------:R-:W-:Y:S01]  /*4bb0*/  IMAD.MOV.U32 R12, RZ, RZ, 0x1 ;  /* 0x00000001ff0c7424 */ /* 0x000fe200078e00ff */
[----:B------:R-:W-:Y:S02]  /*4bc0*/  CS2R R10, SRZ ;  /* 0x00000000000a7805 */ /* 0x000fe4000001ff00 */
[----:B------:R-:W-:Y:S01]  /*4bd0*/  CS2R R8, SRZ ;  /* 0x0000000000087805 */ /* 0x000fe2000001ff00 */
[----:B------:R-:W-:Y:S01]  /*4be0*/  UMOV UR6, 0x400 ;  /* 0x0000040000067882 */ /* 0x000fe20000000000 */
[----:B------:R-:W-:Y:S01]  /*4bf0*/  UMOV UR5, URZ ;  /* 0x000000ff00057c82 */ /* 0x000fe20008000000 */
[----:B------:R-:W-:-:S12]  /*4c00*/  ULEA UR6, UR48, UR6, 0x18 ;  /* 0x0000000630067291 */ /* 0x000fd8000f8ec0ff */
.L_x_102:
[----:B------:R-:W-:Y:S02]  /*4c10*/  LEA R2, R8, UR6, 0x3 ;  /* 0x0000000608027c11 */ /* 0x000fe4000f8e18ff */
[----:B------:R-:W-:-:S03]  /*4c20*/  SHF.L.U32 R4, R9, 0x1f, RZ ;  /* 0x0000001f09047819 */ /* 0x000fc600000006ff */
[----:B------:R-:W-:Y:S01]  /*4c30*/  VIADD R5, R2, 0x3f0 ;  /* 0x000003f002057836 */ /* 0x000fe20000000000 */
[----:B------:R-:W2:Y:S02]  /*4c40*/  SYNCS.PHASECHK.TRANS64.TRYWAIT P0, [R2+URZ+0x3e0], R4 ;  /* 0x0003e004020075a7 */ /* 0x000ea400080011ff */
[----:B--2---:R-:W-:Y:S05]  /*4c50*/  @!P0 BRA `(.L_x_99) ;  /* 0x0000005000c88947 */ /* 0x004fea0003800000 */
.L_x_263:
[----:B------:R-:W-:Y:S01]  /*4c60*/  ULEA UR4, UR5, UR6, 0x3 ;  /* 0x0000000605047291 */ /* 0x000fe2000f8e18ff */
[----:B--2---:R-:W-:Y:S01]  /*4c70*/  PRMT R2, RZ, 0x654, R5 ;  /* 0x00000654ff027816 */ /* 0x004fe20000000005 */
[----:B------:R-:W-:Y:S01]  /*4c80*/  @!P2 IMAD.MOV.U32 R4, RZ, RZ, 0x10 ;  /* 0x00000010ff04a424 */ /* 0x000fe200078e00ff */
[----:B------:R-:W-:Y:S01]  /*4c90*/  SHF.L.U32 R5, R12, 0x1f, RZ ;  /* 0x0000001f0c057819 */ /* 0x000fe200000006ff */
[----:B------:R-:W-:Y:S01]  /*4ca0*/  UIADD3 UR7, UPT, UPT, UR4, 0x380, URZ ;  /* 0x0000038004077890 */ /* 0x000fe2000fffe0ff */
[----:B------:R2:W-:Y:S05]  /*4cb0*/  SYNCS.ARRIVE.TRANS64.RED.A1T0 RZ, [R2+URZ], RZ ;  /* 0x000000ff02ff79a7 */ /* 0x0005ea00081004ff */
[----:B------:R-:W-:Y:S01]  /*4cc0*/  IMAD.U32 R6, RZ, RZ, UR7 ;  /* 0x00000007ff067e24 */ /* 0x000fe2000f8e00ff */
[----:B------:R-:W3:Y:S04]  /*4cd0*/  SYNCS.PHASECHK.TRANS64.TRYWAIT P0, [UR4+0x390], R5 ;  /* 0x00039005ff0075a7 */ /* 0x000ee80008001104 */
[----:B------:R-:W-:Y:S01]  /*4ce0*/  PRMT R6, R0, 0x654, R6 ;  /* 0x0000065400067816 */ /* 0x000fe20000000006 */
[----:B--23--:R-:W-:Y:S06]  /*4cf0*/  @!P0 BRA `(.L_x_100) ;  /* 0x0000005000b48947 */ /* 0x00cfec0003800000 */
.L_x_265:
[----:B------:R-:W-:Y:S01]  /*4d00*/  ULEA UR8, UR5, UR6, 0x4 ;  /* 0x0000000605087291 */ /* 0x000fe2000f8e20ff */
[----:B------:R-:W-:Y:S01]  /*4d10*/  SEL R3, R6, R3, !P2 ;  /* 0x0000000306037207 */ /* 0x000fe20005000000 */
[----:B------:R-:W-:Y:S01]  /*4d20*/  UIADD3 UR9, UPT, UPT, UR4, 0x380, URZ ;  /* 0x0000038004097890 */ /* 0x000fe2000fffe0ff */
[----:B--2---:R-:W-:Y:S01]  /*4d30*/  LEA R2, R11, UR6, 0x3 ;  /* 0x000000060b027c11 */ /* 0x004fe2000f8e18ff */
[----:B------:R-:W-:Y:S01]  /*4d40*/  UIADD3 UR8, UPT, UPT, UR8, 0x410, URZ ;  /* 0x0000041008087890 */ /* 0x000fe2000fffe0ff */
[----:B------:R2:W-:Y:S01]  /*4d50*/  @!P2 SYNCS.ARRIVE.TRANS64.RED RZ, [R3+URZ], R4 ;  /* 0x0000000403ffa9a7 */ /* 0x0005e200080004ff */
[----:B------:R-:W-:Y:S01]  /*4d60*/  UIADD3 UR4, UPT, UPT, UR5, 0x1, URZ ;  /* 0x0000000105047890 */ /* 0x000fe2000fffe0ff */
[----:B------:R-:W-:-:S03]  /*4d70*/  VIADD R8, R8, 0x1 ;  /* 0x0000000108087836 */ /* 0x000fc60000000000 */
[----:B------:R-:W-:Y:S02]  /*4d80*/  UISETP.NE.AND UP0, UPT, UR4, 0x2, UPT ;  /* 0x000000020400788c */ /* 0x000fe4000bf05270 */
[----:B------:R-:W-:Y:S01]  /*4d90*/  ISETP.NE.AND P0, PT, R8, 0x2, PT ;  /* 0x000000020800780c */ /* 0x000fe20003f05270 */
[----:B------:R-:W-:Y:S06]  /*4da0*/  UGETNEXTWORKID.BROADCAST [UR8], [UR9] ;  /* 0x00000000080073ca */ /* 0x000fec0008000100 */
[----:B------:R-:W-:Y:S02]  /*4db0*/  USEL UR7, URZ, 0x1, UP0 ;  /* 0x00000001ff077887 */ /* 0x000fe40008000000 */
[----:B------:R-:W-:-:S04]  /*4dc0*/  USEL UR5, UR4, URZ, UP0 ;  /* 0x000000ff04057287 */ /* 0x000fc80008000000 */
[----:B------:R-:W-:Y:S02]  /*4dd0*/  LOP3.LUT R12, R12, UR7, RZ, 0x3c, !PT ;  /* 0x000000070c0c7c12 */ /* 0x000fe4000f8e3cff */
[----:B--2---:R-:W-:-:S04]  /*4de0*/  SHF.L.U32 R4, R10, 0x1f, RZ ;  /* 0x0000001f0a047819 */ /* 0x004fc800000006ff */
[----:B------:R-:W2:Y:S02]  /*4df0*/  SYNCS.PHASECHK.TRANS64.TRYWAIT P1, [R2+URZ+0x380], R4 ;  /* 0x00038004020075a7 */ /* 0x000ea400080211ff */
[----:B--2---:R-:W-:Y:S05]  /*4e00*/  @!P1 BRA `(.L_x_101) ;  /* 0x0000005000889947 */ /* 0x004fea0003800000 */
.L_x_266:
[C---:B--2---:R-:W-:Y:S01]  /*4e10*/  LEA R4, R11.reuse, UR6, 0x4 ;  /* 0x000000060b047c11 */ /* 0x044fe2000f8e20ff */
[----:B------:R-:W-:Y:S01]  /*4e20*/  VIADD R2, R2, 0x390 ;  /* 0x0000039002027836 */ /* 0x000fe20000000000 */
[----:B------:R-:W-:Y:S01]  /*4e30*/  SEL R8, R8, RZ, P0 ;  /* 0x000000ff08087207 */ /* 0x000fe20000000000 */
[----:B------:R-:W-:-:S03]  /*4e40*/  VIADD R11, R11, 0x1 ;  /* 0x000000010b0b7836 */ /* 0x000fc60000000000 */
[----:B------:R-:W2:Y:S01]  /*4e50*/  LDS.128 R4, [R4+0x410] ;  /* 0x0004100004047984 */ /* 0x000ea20000000c00 */
[----:B------:R-:W-:Y:S02]  /*4e60*/  PRMT R2, RZ, 0x654, R2 ;  /* 0x00000654ff027816 */ /* 0x000fe40000000002 */
[C---:B------:R-:W-:Y:S01]  /*4e70*/  ISETP.NE.AND P1, PT, R11.reuse, 0x2, PT ;  /* 0x000000020b00780c */ /* 0x040fe20003f25270 */
[----:B------:R-:W-:Y:S01]  /*4e80*/  @!PT LDS RZ, [RZ] ;  /* 0x00000000fffff984 */ /* 0x000fe20000000800 */
[----:B------:R-:W-:Y:S01]  /*4e90*/  @!PT LDS RZ, [RZ] ;  /* 0x00000000fffff984 */ /* 0x000fe20000000800 */
[----:B------:R-:W-:Y:S01]  /*4ea0*/  @!PT LDS RZ, [RZ] ;  /* 0x00000000fffff984 */ /* 0x000fe20000000800 */
[----:B------:R-:W-:Y:S01]  /*4eb0*/  @!PT LDS RZ, [RZ] ;  /* 0x00000000fffff984 */ /* 0x000fe20000000800 */
[----:B------:R3:W-:Y:S06]  /*4ec0*/  MEMBAR.ALL.CTA ;  /* 0x0000000000007992 */ /* 0x0007ec0000008000 */
[----:B---3--:R-:W3:Y:S01]  /*4ed0*/  FENCE.VIEW.ASYNC.S ;  /* 0x00000000000073c6 */ /* 0x008ee20000000000 */
[----:B------:R-:W-:Y:S01]  /*4ee0*/  SEL R11, R11, RZ, P1 ;  /* 0x000000ff0b0b7207 */ /* 0x000fe20000800000 */
[----:B---3--:R3:W-:Y:S01]  /*4ef0*/  SYNCS.ARRIVE.TRANS64.RED.A1T0 RZ, [R2+URZ], RZ ;  /* 0x000000ff02ff79a7 */ /* 0x0087e200081004ff */
[----:B--2---:R-:W-:-:S02]  /*4f00*/  LOP3.LUT P3, RZ, R6, 0x1, RZ, 0xc0, !PT ;  /* 0x0000000106ff7812 */ /* 0x004fc4000786c0ff */
[----:B------:R-:W-:-:S04]  /*4f10*/  SEL R4, RZ, 0x1, P1 ;  /* 0x00000001ff047807 */ /* 0x000fc80000800000 */
[----:B------:R-:W-:Y:S02]  /*4f20*/  LOP3.LUT R10, R10, R4, RZ, 0x3c, !PT ;  /* 0x000000040a0a7212 */ /* 0x000fe400078e3cff */
[----:B---3--:R-:W-:-:S04]  /*4f30*/  SEL R2, RZ, 0x1, P0 ;  /* 0x00000001ff027807 */ /* 0x008fc80000000000 */
[----:B------:R-:W-:Y:S01]  /*4f40*/  LOP3.LUT R9, R9, R2, RZ, 0x3c, !PT ;  /* 0x0000000209097212 */ /* 0x000fe200078e3cff */
[----:B------:R-:W-:Y:S06]  /*4f50*/  @P3 BRA `(.L_x_102) ;  /* 0xfffffffc002c3947 */ /* 0x000fec000383ffff */
[----:B------:R-:W-:Y:S01]  /*4f60*/  ULEA UR4, UR5, UR6, 0x3 ;  /* 0x0000000605047291 */ /* 0x000fe2000f8e18ff */
[----:B------:R-:W-:-:S08]  /*4f70*/  SHF.L.U32 R2, R12, 0x1f, RZ ;  /* 0x0000001f0c027819 */ /* 0x000fd000000006ff */
[----:B------:R-:W2:Y:S02]  /*4f80*/  SYNCS.PHASECHK.TRANS64 P0, [UR4+0x390], R2 ;  /* 0x00039002ff0075a7 */ /* 0x000ea40008001004 */
[----:B--2---:R-:W-:Y:S05]  /*4f90*/  @P0 BRA `(.L_x_103) ;  /* 0x0000000000080947 */ /* 0x004fea0003800000 */
[----:B------:R-:W2:Y:S02]  /*4fa0*/  SYNCS.PHASECHK.TRANS64.TRYWAIT P0, [UR4+0x390], R2 ;  /* 0x00039002ff0075a7 */ /* 0x000ea40008001104 */
[----:B--2---:R-:W-:Y:S05]  /*4fb0*/  @!P0 BRA `(.L_x_104) ;  /* 0x0000005000308947 */ /* 0x004fea0003800000 */
.L_x_103:
[----:B------:R-:W-:-:S04]  /*4fc0*/  UIADD3 UR7, UPT, UPT, UR5, 0x1, URZ ;  /* 0x0000000105077890 */ /* 0x000fc8000fffe0ff */
[----:B------:R-:W-:-:S04]  /*4fd0*/  UISETP.NE.AND UP0, UPT, UR7, 0x2, UPT ;  /* 0x000000020700788c */ /* 0x000fc8000bf05270 */
[----:B------:R-:W-:Y:S02]  /*4fe0*/  USEL UR8, URZ, 0x1, UP0 ;  /* 0x00000001ff087887 */ /* 0x000fe40008000000 */
[----:B------:R-:W-:-:S04]  /*4ff0*/  USEL UR7, UR7, URZ, UP0 ;  /* 0x000000ff07077287 */ /* 0x000fc80008000000 */
[----:B------:R-:W-:Y:S01]  /*5000*/  ULEA UR7, UR7, UR6, 0x3 ;  /* 0x0000000607077291 */ /* 0x000fe2000f8e18ff */
[----:B--2---:R-:W-:-:S04]  /*5010*/  LOP3.LUT R2, R12, UR8, RZ, 0x3c, !PT ;  /* 0x000000080c027c12 */ /* 0x004fc8000f8e3cff */
[----:B------:R-:W-:-:S04]  /*5020*/  SHF.L.U32 R0, R2, 0x1f, RZ ;  /* 0x0000001f02007819 */ /* 0x000fc800000006ff */
[----:B------:R-:W2:Y:S02]  /*5030*/  SYNCS.PHASECHK.TRANS64 P0, [UR7+0x390], R0 ;  /* 0x00039000ff0075a7 */ /* 0x000ea40008001007 */
[----:B-12---:R-:W-:Y:S05]  /*5040*/  @P0 EXIT ;  /* 0x000000000000094d */ /* 0x006fea0003800000 */
[----:B------:R-:W-:Y:S02]  /*5050*/  SHF.L.U32 R2, R2, 0x1f, RZ ;  /* 0x0000001f02027819 */ /* 0x000fe400000006ff */
[----:B------:R-:W-:-:S07]  /*5060*/  MOV R0, UR7 ;  /* 0x0000000700007c02 */ /* 0x000fce0008000f00 */
.L_x_105:
[----:B-1----:R1:W2:Y:S02]  /*5070*/  SYNCS.PHASECHK.TRANS64.TRYWAIT P0, [R0+URZ+0x390], R2 ;  /* 0x00039002000075a7 */ /* 0x0022a400080011ff */
[----:B--2---:R-:W-:Y:S05]  /*5080*/  @!P0 NANOSLEEP.SYNCS 0x989680 ;  /* 0x009896800000895d */ /* 0x004fea0003900000 */
[----:B------:R-:W2:Y:S02]  /*5090*/  @!P0 SYNCS.PHASECHK.TRANS64 P0, [R0+URZ+0x390], R2 ;  /* 0x00039002000085a7 */ /* 0x000ea400080010ff */
[----:B--2---:R-:W-:Y:S05]  /*50a0*/  @P0 EXIT ;  /* 0x000000000000094d */ /* 0x004fea0003800000 */
[----:B------:R-:W-:Y:S05]  /*50b0*/  BRA `(.L_x_105) ;  /* 0xfffffffc00ec7947 */ /* 0x000fea000383ffff */
.L_x_98:
[----:B------:R-:W-:Y:S05]  /*50c0*/  BRA.U UP5, `(.L_x_106) ;  /* 0x0000000d05807547 */ /* 0x000fea000b800000 */
[----:B------:R-:W-:Y:S01]  /*50d0*/  UMOV UR4, 0x40 ;  /* 0x0000004000047882 */ /* 0x000fe20000000000 */
[----:B------:R-:W-:Y:S01]  /*50e0*/  NOP ;  /* 0x0000000000007918 */ /* 0x000fe20000000000 */
[----:B------:R-:W-:Y:S01]  /*50f0*/  ULEA UR5, UR48, UR4, 0x18 ;  /* 0x0000000430057291 */ /* 0x000fe2000f8ec0ff */
[----:B------:R-:W-:Y:S02]  /*5100*/  UMOV UR6, 0x400 ;  /* 0x0000040000067882 */ /* 0x000fe40000000000 */
[----:B------:R-:W-:-:S06]  /*5110*/  ULEA UR6, UR48, UR6, 0x18 ;  /* 0x0000000630067291 */ /* 0x000fcc000f8ec0ff */
[----:B------:R-:W2:Y:S02]  /*5120*/  LDS.U8 R0, [UR5+0x1c] ;  /* 0x00001c05ff007984 */ /* 0x000ea40008000000 */
[----:B--2---:R-:W-:-:S13]  /*5130*/  ISETP.NE.AND P0, PT, R0, RZ, PT ;  /* 0x000000ff0000720c */ /* 0x004fda0003f05270 */
[----:B------:R-:W-:Y:S05]  /*5140*/  @P0 BRA `(.L_x_107) ;  /* 0x0000000000580947 */ /* 0x000fea0003800000 */
[----:B------:R-:W-:-:S13]  /*5150*/  ELECT P0, URZ, PT ;  /* 0x0000000000ff782f */ /* 0x000fda0003800000 */
[----:B------:R-:W-:Y:S05]  /*5160*/  @!P0 BRA `(.L_x_108) ;  /* 0x0000000000608947 */ /* 0x000fea0003800000 */
[----:B------:R-:W-:Y:S01]  /*5170*/  UMOV UR4, 0x10 ;  /* 0x0000001000047882 */ /* 0x000fe20000000000 */
[----:B------:R-:W-:Y:S01]  /*5180*/  HFMA2 R0, -RZ, RZ, 0, 5.9604644775390625e-08 ;  /* 0x00000001ff007431 */ /* 0x000fe200000001ff */
[----:B------:R-:W-:-:S03]  /*5190*/  MOV R3, 0xffff ;  /* 0x0000ffff00037802 */ /* 0x000fc60000000f00 */
[----:B------:R-:W-:Y:S04]  /*51a0*/  DEPBAR.LE SB2, 0x36 ;  /* 0x0000ad800000791a */ /* 0x000fe80000000000 */
[----:B------:R-:W2:Y:S02]  /*51b0*/  UTCATOMSWS.FIND_AND_SET.ALIGN UP0, UR4, UR4 ;  /* 0x00000004000475e3 */ /* 0x000ea40008000800 */
[----:B--2---:R-:W-:Y:S01]  /*51c0*/  MOV R4, UR4 ;  /* 0x0000000400047c02 */ /* 0x004fe20008000f00 */
[----:B------:R-:W-:Y:S06]  /*51d0*/  BRA.U UP0, `(.L_x_109) ;  /* 0x0000000100187547 */ /* 0x000fec000b800000 */
.L_x_110:
[----:B------:R-:W-:Y:S05]  /*51e0*/  NANOSLEEP 0x64 ;  /* 0x000000640000795d */ /* 0x000fea0003800000 */
[----:B------:R-:W-:-:S05]  /*51f0*/  UMOV UR4, 0x10 ;  /* 0x0000001000047882 */ /* 0x000fca0000000000 */
[----:B------:R-:W-:Y:S04]  /*5200*/  DEPBAR.LE SB2, 0x36 ;  /* 0x0000ad800000791a */ /* 0x000fe80000000000 */
[----:B------:R-:W2:Y:S02]  /*5210*/  UTCATOMSWS.FIND_AND_SET.ALIGN UP0, UR4, UR4 ;  /* 0x00000004000475e3 */ /* 0x000ea40008000800 */
[----:B--2---:R-:W-:Y:S01]  /*5220*/  MOV R4, UR4 ;  /* 0x0000000400047c02 */ /* 0x004fe20008000f00 */
[----:B------:R-:W-:Y:S05]  /*5230*/  BRA.U !UP0, `(.L_x_110) ;  /* 0xfffffffd08e87547 */ /* 0x000fea000b83ffff */
.L_x_109:
[-C--:B------:R-:W-:Y:S02]  /*5240*/  SHF.L.U32 R3, R3, R4.reuse, RZ ;  /* 0x0000000403037219 */ /* 0x080fe400000006ff */
[----:B------:R-:W-:Y:S01]  /*5250*/  SHF.L.U32 R0, R0, R4, RZ ;  /* 0x0000000400007219 */ /* 0x000fe200000006ff */
[----:B------:R-:W-:Y:S02]  /*5260*/  IMAD.SHL.U32 R4, R4, 0x20, RZ ;  /* 0x0000002004047824 */ /* 0x000fe400078e00ff */
[----:B------:R2:W-:Y:S04]  /*5270*/  ATOMS.OR RZ, [UR5+0x14], R3 ;  /* 0x00001403ffff798c */ /* 0x0005e8000b000005 */
[----:B------:R2:W-:Y:S04]  /*5280*/  ATOMS.OR RZ, [UR5+0x18], R0 ;  /* 0x00001800ffff798c */ /* 0x0005e8000b000005 */
[----:B------:R2:W-:Y:S01]  /*5290*/  STS [UR6+0x430], R4 ;  /* 0x00043004ff007988 */ /* 0x0005e20008000806 */
[----:B------:R-:W-:Y:S05]  /*52a0*/  BRA `(.L_x_108) ;  /* 0x0000000000107947 */ /* 0x000fea0003800000 */
.L_x_107:
[----:B------:R-:W-:Y:S02]  /*52b0*/  MOV R0, 0xffffffff ;  /* 0xffffffff00007802 */ /* 0x000fe40000000f00 */
[----:B------:R-:W-:-:S03]  /*52c0*/  MOV R4, 0x52f0 ;  /* 0x000052f000047802 */ /* 0x000fc60000000f00 */
[----:B------:R2:W-:Y:S04]  /*52d0*/  STS [UR6+0x430], R0 ;  /* 0x00043000ff007988 */ /* 0x0005e80008000806 */
[----:B-12--5:R-:W-:Y:S05]  /*52e0*/  CALL.REL.NOINC `($__internal_1_$__cuda_sm10x_tcgen05_guardrail_trap_phase_invalid_during_alloc) ;  /* 0x0000005000b07944 */ /* 0x026fea0003c00000 */
.L_x_108:
[----:B------:R-:W-:Y:S05]  /*52f0*/  WARPSYNC.ALL ;  /* 0x0000000000007948 */ /* 0x000fea0003800000 */
[----:B------:R-:W3:Y:S01]  /*5300*/  S2UR UR4, SR_CgaCtaId ;  /* 0x00000000000479c3 */ /* 0x000ee20000008800 */
[----:B------:R-:W-:Y:S01]  /*5310*/  UMOV UR13, 0x400 ;  /* 0x00000400000d7882 */ /* 0x000fe20000000000 */
[----:B------:R-:W-:-:S06]  /*5320*/  NOP ;  /* 0x0000000000007918 */ /* 0x000fcc0000000000 */
[----:B------:R-:W-:Y:S06]  /*5330*/  BAR.ARV 0x6, 0xa0 ;  /* 0x0182800000007b1d */ /* 0x000fec0000002000 */
[----:B------:R-:W4:Y:S01]  /*5340*/  LDCU UR5, c[0x0][0x38c] ;  /* 0x00007180ff0577ac */ /* 0x000f220008000800 */
[----:B------:R-:W-:Y:S01]  /*5350*/  LOP3.LUT R2, R2, 0xffff, RZ, 0xc0, !PT ;  /* 0x0000ffff02027812 */ /* 0x000fe200078ec0ff */
[----:B------:R-:W-:Y:S01]  /*5360*/  IMAD.MOV.U32 R11, RZ, RZ, 0x1 ;  /* 0x00000001ff0b7424 */ /* 0x000fe200078e00ff */
[----:B------:R-:W-:Y:S01]  /*5370*/  CS2R R8, SRZ ;  /* 0x0000000000087805 */ /* 0x000fe2000001ff00 */
[----:B------:R-:W1:Y:S01]  /*5380*/  LDCU UR8, c[0x0][0x38c] ;  /* 0x00007180ff0877ac */ /* 0x000e620008000800 */
[----:B------:R-:W-:Y:S01]  /*5390*/  R2UR UR15, R2 ;  /* 0x00000000020f72ca */ /* 0x000fe200000e0000 */
[----:B------:R-:W-:Y:S01]  /*53a0*/  IMAD.MOV.U32 R10, RZ, RZ, RZ ;  /* 0x000000ffff0a7224 */ /* 0x000fe200078e00ff */
[----:B------:R-:W-:Y:S01]  /*53b0*/  UMOV UR18, URZ ;  /* 0x000000ff00127c82 */ /* 0x000fe20008000000 */
[----:B------:R-:W-:Y:S01]  /*53c0*/  UMOV UR10, URZ ;  /* 0x000000ff000a7c82 */ /* 0x000fe20008000000 */
[----:B---3--:R-:W-:Y:S01]  /*53d0*/  ULEA UR13, UR4, UR13, 0x18 ;  /* 0x0000000d040d7291 */ /* 0x008fe2000f8ec0ff */
[----:B------:R-:W-:Y:S01]  /*53e0*/  UMOV UR20, 0x0 ;  /* 0x0000000000147882 */ /* 0x000fe20000000000 */
[----:B------:R-:W-:-:S02]  /*53f0*/  UMOV UR21, 0x41004a0 ;  /* 0x041004a000157882 */ /* 0x000fc40000000000 */
[----:B------:R-:W-:Y:S02]  /*5400*/  UIADD3 UR6, UPT, UPT, UR13, 0x2800, URZ ;  /* 0x000028000d067890 */ /* 0x000fe4000fffe0ff */
[----:B------:R-:W-:Y:S02]  /*5410*/  UIADD3 UR7, UPT, UPT, UR13, 0x1d800, URZ ;  /* 0x0001d8000d077890 */ /* 0x000fe4000fffe0ff */
[----:B----4-:R-:W-:Y:S01]  /*5420*/  UIADD3 UR5, UPT, UPT, UR5, 0x1f, URZ ;  /* 0x0000001f05057890 */ /* 0x010fe2000fffe0ff */
[----:B--2---:R-:W2:Y:S01]  /*5430*/  LDS R0, [UR13+0x430] ;  /* 0x0004300dff007984 */ /* 0x004ea20008000800 */
[----:B------:R-:W-:Y:S02]  /*5440*/  USHF.R.U32.HI UR6, URZ, 0x4, UR6 ;  /* 0x00000004ff067899 */ /* 0x000fe40008011606 */
[----:B------:R-:W-:Y:S02]  /*5450*/  USHF.R.S32.HI UR4, URZ, 0x1f, UR5 ;  /* 0x0000001fff047899 */ /* 0x000fe40008011405 */
[----:B------:R-:W-:-:S02]  /*5460*/  ULOP3.LUT UR6, UR6, 0x3fff, URZ, 0xc0, !UPT ;  /* 0x00003fff06067892 */ /* 0x000fc4000f8ec0ff */
[----:B------:R-:W-:Y:S02]  /*5470*/  ULEA.HI UR4, UR4, UR5, URZ, 0x5 ;  /* 0x0000000504047291 */ /* 0x000fe4000f8f28ff */
[----:B------:R-:W-:Y:S02]  /*5480*/  USHF.R.U32.HI UR5, URZ, 0x4, UR7 ;  /* 0x00000004ff057899 */ /* 0x000fe40008011607 */
[----:B------:R-:W-:Y:S02]  /*5490*/  USHF.R.S32.HI UR22, URZ, 0x5, UR4 ;  /* 0x00000005ff167899 */ /* 0x000fe40008011404 */
[----:B------:R-:W-:Y:S02]  /*54a0*/  ULOP3.LUT UR5, UR5, 0x3fff, URZ, 0xc0, !UPT ;  /* 0x00003fff05057892 */ /* 0x000fe4000f8ec0ff */
[----:B------:R-:W-:Y:S02]  /*54b0*/  UISETP.LT.AND UP0, UPT, UR22, 0x1, UPT ;  /* 0x000000011600788c */ /* 0x000fe4000bf01270 */
[----:B------:R-:W-:-:S02]  /*54c0*/  ULOP3.LUT UR16, UR6, 0x10000, URZ, 0xfc, !UPT ;  /* 0x0001000006107892 */ /* 0x000fc4000f8efcff */
[----:B------:R-:W-:Y:S02]  /*54d0*/  USEL UR23, UR22, 0x1, !UP0 ;  /* 0x0000000116177887 */ /* 0x000fe4000c000000 */
[----:B------:R-:W-:Y:S02]  /*54e0*/  ULOP3.LUT UR17, UR5, 0x10000, URZ, 0xfc, !UPT ;  /* 0x0001000005117892 */ /* 0x000fe4000f8efcff */
[----:B------:R-:W-:Y:S02]  /*54f0*/  UIADD3 UR23, UPT, UPT, -UR23, URZ, URZ ;  /* 0x000000ff17177290 */ /* 0x000fe4000fffe1ff */
[----:B-1----:R-:W-:Y:S01]  /*5500*/  UISETP.GE.AND UP4, UPT, UR8, 0x1, UPT ;  /* 0x000000010800788c */ /* 0x002fe2000bf86270 */
[----:B--2---:R-:W-:-:S15]  /*5510*/  R2UR UR24, R0 ;  /* 0x00000000001872ca */ /* 0x004fde00000e0000 */
.L_x_117:
[----:B------:R-:W-:Y:S02]  /*5520*/  LEA R0, R10, UR13, 0x3 ;  /* 0x0000000d0a007c11 */ /* 0x000fe4000f8e18ff */
[----:B------:R-:W-:Y:S02]  /*5530*/  SHF.L.U32 R2, R9, 0x1f, RZ ;  /* 0x0000001f09027819 */ /* 0x000fe400000006ff */
[----:B------:R-:W-:Y:S01]  /*5540*/  PLOP3.LUT P0, PT, PT, PT, UP4, 0x80, 0x8 ;  /* 0x000000000008781c */ /* 0x000fe20003f0f048 */
[----:B------:R-:W-:Y:S01]  /*5550*/  VIADD R3, R0, 0x390 ;  /* 0x0000039000037836 */ /* 0x000fe20000000000 */
[----:B-1----:R-:W1:Y:S02]  /*5560*/  SYNCS.PHASECHK.TRANS64.TRYWAIT P1, [R0+URZ+0x380], R2 ;  /* 0x00038002000075a7 */ /* 0x002e6400080211ff */
[----:B-1-3--:R-:W-:Y:S09]  /*5570*/  @!P1 BRA `(.L_x_111) ;  /* 0x0000004800d89947 */ /* 0x00aff20003800000 */
.L_x_268:
[----:B------:R-:W-:Y:S01]  /*5580*/  LEA R4, R10, UR13, 0x4 ;  /* 0x0000000d0a047c11 */ /* 0x000fe2000f8e20ff */
[----:B------:R-:W-:Y:S01]  /*5590*/  @UP4 ULEA UR4, UR10, UR13, 0x3 ;  /* 0x0000000d0a044291 */ /* 0x000fe2000f8e18ff */
[----:B------:R-:W-:Y:S01]  /*55a0*/  PLOP3.LUT P2, PT, PT, PT, PT, 0x80, 0x8 ;  /* 0x000000000008781c */ /* 0x000fe20003f4f070 */
[----:B------:R-:W-:Y:S01]  /*55b0*/  ULEA UR19, UR18, UR13, 0x3 ;  /* 0x0000000d12137291 */ /* 0x000fe2000f8e18ff */
[----:B------:R-:W-:Y:S02]  /*55c0*/  PRMT R3, RZ, 0x654, R3 ;  /* 0x00000654ff037816 */ /* 0x000fe40000000003 */
[----:B------:R-:W2:Y:S01]  /*55d0*/  LDS.128 R4, [R4+0x410] ;  /* 0x0004100004047984 */ /* 0x000ea20000000c00 */
[----:B-1----:R-:W-:Y:S02]  /*55e0*/  @P0 SHF.L.U32 R2, R8, 0x1f, RZ ;  /* 0x0000001f08020819 */ /* 0x002fe400000006ff */
[----:B------:R-:W-:Y:S01]  /*55f0*/  SHF.L.U32 R0, R11, 0x1f, RZ ;  /* 0x0000001f0b007819 */ /* 0x000fe200000006ff */
[----:B------:R-:W-:Y:S01]  /*5600*/  @!PT LDS RZ, [RZ] ;  /* 0x00000000fffff984 */ /* 0x000fe20000000800 */
[----:B------:R-:W-:Y:S01]  /*5610*/  @!PT LDS RZ, [RZ] ;  /* 0x00000000fffff984 */ /* 0x000fe20000000800 */
[----:B------:R-:W-:Y:S01]  /*5620*/  @!PT LDS RZ, [RZ] ;  /* 0x00000000fffff984 */ /* 0x000fe20000000800 */
[----:B------:R-:W-:Y:S01]  /*5630*/  @!PT LDS RZ, [RZ] ;  /* 0x00000000fffff984 */ /* 0x000fe20000000800 */
[----:B------:R1:W-:Y:S06]  /*5640*/  MEMBAR.ALL.CTA ;  /* 0x0000000000007992 */ /* 0x0003ec0000008000 */
[----:B-1----:R-:W1:Y:S02]  /*5650*/  FENCE.VIEW.ASYNC.S ;  /* 0x00000000000073c6 */ /* 0x002e640000000000 */
[----:B-1----:R1:W-:Y:S01]  /*5660*/  SYNCS.ARRIVE.TRANS64.RED.A1T0 RZ, [R3+URZ], RZ ;  /* 0x000000ff03ff79a7 */ /* 0x0023e200081004ff */
[----:B------:R1:W3:Y:S01]  /*5670*/  @P0 SYNCS.PHASECHK.TRANS64.TRYWAIT P2, [UR4], R2 ;  /* 0x00000002ff0005a7 */ /* 0x0002e20008041104 */
[----:B--2---:R-:W-:Y:S01]  /*5680*/  LOP3.LUT P1, RZ, R6, 0x1, RZ, 0xc0, !PT ;  /* 0x0000000106ff7812 */ /* 0x004fe2000782c0ff */
[----:B------:R-:W2:Y:S02]  /*5690*/  SYNCS.PHASECHK.TRANS64.TRYWAIT P0, [UR19+0x3c0], R0 ;  /* 0x0003c000ff0075a7 */ /* 0x000ea40008001113 */
[----:B-123--:R-:W-:Y:S10]  /*56a0*/  @!P0 BRA `(.L_x_112) ;  /* 0x0000004800a08947 */ /* 0x00eff40003800000 */
.L_x_270:
[----:B------:R-:W-:Y:S01]  /*56b0*/  IADD3 R10, PT, PT, R10, 0x1, RZ ;  /* 0x000000010a0a7810 */ /* 0x000fe20007ffe0ff */
[----:B------:R-:W-:Y:S06]  /*56c0*/  BRA.U !UP4, `(.L_x_113) ;  /* 0x000000010ca07547 */ /* 0x000fec000b800000 */
[----:B------:R-:W-:Y:S02]  /*56d0*/  ULEA.HI UR4, UR18, UR18, URZ, 0x1 ;  /* 0x0000001212047291 */ /* 0x000fe4000f8f08ff */
[----:B------:R-:W-:Y:S02]  /*56e0*/  UPLOP3.LUT UP2, UPT, UPT, UPT, UPT, 0x40, 0x4 ;  /* 0x000000000004789c */ /* 0x000fe40003f4e870 */
[----:B------:R-:W-:Y:S02]  /*56f0*/  USHF.L.U32 UR5, UR4, 0x5, URZ ;  /* 0x0000000504057899 */ /* 0x000fe400080006ff */
[----:B------:R-:W-:Y:S02]  /*5700*/  ULOP3.LUT UR14, UR4, 0xffe, URZ, 0xc0, !UPT ;  /* 0x00000ffe040e7892 */ /* 0x000fe4000f8ec0ff */
[----:B------:R-:W-:Y:S02]  /*5710*/  ULOP3.LUT UR4, UR5, 0xffffffc0, URZ, 0xc0, !UPT ;  /* 0xffffffc005047892 */ /* 0x000fe4000f8ec0ff */
[----:B------:R-:W-:-:S02]  /*5720*/  UIADD3 UR14, UPT, UPT, -UR14, UR18, URZ ;  /* 0x000000120e0e7290 */ /* 0x000fc4000fffe1ff */
[----:B------:R-:W-:Y:S01]  /*5730*/  UIADD3 UR4, UPT, UPT, UR24, UR4, URZ ;  /* 0x0000000418047290 */ /* 0x000fe2000fffe0ff */
[----:B------:R-:W-:Y:S01]  /*5740*/  UMOV UR12, UR23 ;  /* 0x00000017000c7c82 */ /* 0x000fe20008000000 */
[----:B------:R-:W-:Y:S02]  /*5750*/  UMOV UR11, UR22 ;  /* 0x00000016000b7c82 */ /* 0x000fe40008000000 */
[----:B------:R-:W-:Y:S01]  /*5760*/  ULEA UR14, UR14, UR4, 0x14 ;  /* 0x000000040e0e7291 */ /* 0x000fe2000f8ea0ff */
[----:B------:R-:W-:-:S11]  /*5770*/  UMOV UR5, UR10 ;  /* 0x0000000a00057c82 */ /* 0x000fd60008000000 */
.L_x_116:
[----:B------:R-:W-:Y:S02]  /*5780*/  UIADD3 UR12, UPT, UPT, UR12, 0x1, URZ ;  /* 0x000000010c0c7890 */ /* 0x000fe4000fffe0ff */
[----:B--2---:R-:W-:Y:S02]  /*5790*/  ULEA UR6, UR5, UR13, 0x3 ;  /* 0x0000000d05067291 */ /* 0x004fe4000f8e18ff */
[----:B------:R-:W-:Y:S01]  /*57a0*/  UISETP.NE.AND UP3, UPT, UR12, URZ, UPT ;  /* 0x000000ff0c00728c */ /* 0x000fe2000bf65270 */
[----:B---3--:R-:W-:Y:S10]  /*57b0*/  @P2 BRA `(.L_x_114) ;  /* 0x00000000000c2947 */ /* 0x008ff40003800000 */
[----:B-1----:R-:W-:Y:S04]  /*57c0*/  SHF.L.U32 R2, R8, 0x1f, RZ ;  /* 0x0000001f08027819 */ /* 0x002fe800000006ff */
[----:B------:R-:W1:Y:S02]  /*57d0*/  SYNCS.PHASECHK.TRANS64.TRYWAIT P0, [UR6], R2 ;  /* 0x00000002ff0075a7 */ /* 0x000e640008001106 */
[----:B-1----:R-:W-:Y:S05]  /*57e0*/  @!P0 BRA `(.L_x_115) ;  /* 0x0000004800688947 */ /* 0x002fea0003800000 */
.L_x_114:
[----:B------:R-:W-:Y:S01]  /*57f0*/  UISETP.NE.AND UP0, UPT, UR11, 0x1, UPT ;  /* 0x000000010b00788c */ /* 0x000fe2000bf05270 */
[----:B------:R-:W-:Y:S01]  /*5800*/  PLOP3.LUT P2, PT, PT, PT, PT, 0x80, 0x8 ;  /* 0x000000000008781c */ /* 0x000fe20003f4f070 */
[----:B------:R-:W-:Y:S02]  /*5810*/  UIADD3 UR4, UPT, UPT, UR5, 0x1, URZ ;  /* 0x0000000105047890 */ /* 0x000fe4000fffe0ff */
[----:B------:R-:W-:Y:S02]  /*5820*/  ULEA UR8, UR5, UR17, 0x7 ;  /* 0x0000001105087291 */ /* 0x000fe4000f8e38ff */
[----:B------:R-:W-:Y:S01]  /*5830*/  UISETP.NE.AND UP1, UPT, UR4, 0x36, UPT ;  /* 0x000000360400788c */ /* 0x000fe2000bf25270 */
[----:B------:R-:W-:Y:S01]  /*5840*/  PLOP3.LUT P0, PT, PT, PT, UP0, 0x80, 0x8 ;  /* 0x000000000008781c */ /* 0x000fe20003f0f008 */
[----:B------:R-:W-:Y:S02]  /*5850*/  UIADD3 UR11, UPT, UPT, UR11, -0x1, URZ ;  /* 0xffffffff0b0b7890 */ /* 0x000fe4000fffe0ff */
[----:B------:R-:W-:Y:S02]  /*5860*/  USEL UR7, URZ, 0x1, UP1 ;  /* 0x00000001ff077887 */ /* 0x000fe40008800000 */
[----:B------:R-:W-:Y:S01]  /*5870*/  USEL UR10, UR4, URZ, UP1 ;  /* 0x000000ff040a7287 */ /* 0x000fe20008800000 */
[----:B------:R-:W-:Y:S03]  /*5880*/  UMOV UR9, 0xc0004010 ;  /* 0xc000401000097882 */ /* 0x000fe60000000000 */
[----:B------:R-:W-:Y:S01]  /*5890*/  @UP0 ULEA UR4, UR10, UR13, 0x3 ;  /* 0x0000000d0a040291 */ /* 0x000fe2000f8e18ff */
[----:B------:R-:W-:Y:S01]  /*58a0*/  LOP3.LUT R8, R8, UR7, RZ, 0x3c, !PT ;  /* 0x0000000708087c12 */ /* 0x000fe2000f8e3cff */
[----:B------:R-:W-:Y:S03]  /*58b0*/  UMOV UR7, 0xc0004010 ;  /* 0xc000401000077882 */ /* 0x000fe60000000000 */
[----:B-1----:R-:W-:Y:S04]  /*58c0*/  @P0 SHF.L.U32 R0, R8, 0x1f, RZ ;  /* 0x0000001f08000819 */ /* 0x002fe800000006ff */
[----:B------:R2:W3:Y:S01]  /*58d0*/  @P0 SYNCS.PHASECHK.TRANS64.TRYWAIT P2, [UR4], R0 ;  /* 0x00000000ff0005a7 */ /* 0x0004e20008041104 */
[----:B------:R-:W-:Y:S02]  /*58e0*/  UIADD3 UR4, UPT, UPT, UR6, 0x1b0, URZ ;  /* 0x000001b006047890 */ /* 0x000fe4000fffe0ff */
[----:B------:R-:W-:Y:S03]  /*58f0*/  ULEA UR6, UR5, UR16, 0x7 ;  /* 0x0000001005067291 */ /* 0x000fe6000f8e38ff */
[----:B------:R-:W-:Y:S06]  /*5900*/  UMOV UR5, UR10 ;  /* 0x0000000a00057c82 */ /* 0x000fec0008000000 */
[----:B------:R2:W-:Y:S01]  /*5910*/  UTCIMMA gdesc[UR6], gdesc[UR8], tmem[UR14], tmem[UR20], idesc[UR21], UP2 ;  /* 0x00ff1408060075ea */ /* 0x0005e2000900010e */
[----:B------:R-:W-:Y:S01]  /*5920*/  UPLOP3.LUT UP2, UPT, UPT, UPT, UPT, 0x80, 0x8 ;  /* 0x000000000008789c */ /* 0x000fe20003f4f070 */
[----:B------:R2:W-:Y:S01]  /*5930*/  UTCBAR.MULTICAST [UR4], URZ, UR15 ;  /* 0x000000ff040073e9 */ /* 0x0005e2000800080f */
[----:B------:R-:W-:Y:S09]  /*5940*/  BRA.U UP3, `(.L_x_116) ;  /* 0xfffffffd038c7547 */ /* 0x000ff2000b83ffff */
.L_x_113:
[----:B--2---:R-:W-:Y:S01]  /*5950*/  UIADD3 UR4, UPT, UPT, UR18, 0x1, URZ ;  /* 0x0000000112047890 */ /* 0x004fe2000fffe0ff */
[C---:B------:R-:W-:Y:S01]  /*5960*/  ISETP.NE.AND P0, PT, R10.reuse, 0x2, PT ;  /* 0x000000020a00780c */ /* 0x040fe20003f05270 */
[----:B------:R-:W-:Y:S02]  /*5970*/  UIADD3 UR5, UPT, UPT, UR19, 0x3a0, URZ ;  /* 0x000003a013057890 */ /* 0x000fe4000fffe0ff */
[----:B------:R-:W-:Y:S01]  /*5980*/  UISETP.NE.AND UP0, UPT, UR4, 0x4, UPT ;  /* 0x000000040400788c */ /* 0x000fe2000bf05270 */
[----:B-1----:R-:W-:Y:S02]  /*5990*/  SEL R0, RZ, 0x1, P0 ;  /* 0x00000001ff007807 */ /* 0x002fe40000000000 */
[----:B------:R-:W-:Y:S01]  /*59a0*/  SEL R10, R10, RZ, P0 ;  /* 0x000000ff0a0a7207 */ /* 0x000fe20000000000 */
[----:B------:R-:W-:Y:S01]  /*59b0*/  USEL UR6, URZ, 0x1, UP0 ;  /* 0x00000001ff067887 */ /* 0x000fe20008000000 */
[----:B------:R-:W-:Y:S01]  /*59c0*/  LOP3.LUT R9, R9, R0, RZ, 0x3c, !PT ;  /* 0x0000000009097212 */ /* 0x000fe200078e3cff */
[----:B------:R-:W-:Y:S01]  /*59d0*/  USEL UR18, UR4, URZ, UP0 ;  /* 0x000000ff04127287 */ /* 0x000fe20008000000 */
[----:B------:R1:W-:Y:S03]  /*59e0*/  UTCBAR [UR5], URZ ;  /* 0x000000ff050073e9 */ /* 0x0003e600080000ff */
[----:B------:R-:W-:Y:S01]  /*59f0*/  LOP3.LUT R11, R11, UR6, RZ, 0x3c, !PT ;  /* 0x000000060b0b7c12 */ /* 0x000fe2000f8e3cff */
[----:B------:R-:W-:Y:S07]  /*5a00*/  @P1 BRA `(.L_x_117) ;  /* 0xfffffff800c41947 */ /* 0x000fee000383ffff */
[----:B------:R-:W2:Y:S01]  /*5a10*/  S2UR UR8, SR_CgaCtaId ;  /* 0x00000000000879c3 */ /* 0x000ea20000008800 */
[----:B------:R-:W-:Y:S01]  /*5a20*/  ELECT P0, URZ, PT ;  /* 0x0000000000ff782f */ /* 0x000fe20003800000 */
[----:B------:R-:W-:Y:S01]  /*5a30*/  IMAD.MOV.U32 R0, RZ, RZ, 0x1 ;  /* 0x00000001ff007424 */ /* 0x000fe200078e00ff */
[----:B------:R-:W-:Y:S01]  /*5a40*/  UIADD3 UR13, UPT, UPT, UR13, 0x3c0, URZ ;  /* 0x000003c00d0d7890 */ /* 0x000fe2000fffe0ff */
[----:B------:R-:W-:Y:S01]  /*5a50*/  SHF.L.U32 R2, R11, 0x1f, RZ ;  /* 0x0000001f0b027819 */ /* 0x000fe200000006ff */
[----:B------:R-:W-:-:S03]  /*5a60*/  UMOV UR4, 0x40 ;  /* 0x0000004000047882 */ /* 0x000fc60000000000 */
[----:B------:R-:W-:Y:S01]  /*5a70*/  UVIRTCOUNT.DEALLOC.SMPOOL 0x80 ;  /* 0x000000800000784c */ /* 0x000fe20000000000 */
[----:B--2---:R-:W-:Y:S02]  /*5a80*/  ULEA UR8, UR8, UR4, 0x18 ;  /* 0x0000000408087291 */ /* 0x004fe4000f8ec0ff */
[----:B------:R-:W-:-:S07]  /*5a90*/  ULEA UR4, UR18, UR13, 0x3 ;  /* 0x0000000d12047291 */ /* 0x000fce000f8e18ff */
[----:B------:R2:W-:Y:S02]  /*5aa0*/  @P0 STS.U8 [UR8+0x1c], R0 ;  /* 0x00001c00ff000988 */ /* 0x0005e40008000008 */
[----:B------:R-:W4:Y:S02]  /*5ab0*/  SYNCS.PHASECHK.TRANS64.TRYWAIT P0, [UR4], R2 ;  /* 0x00000002ff0075a7 */ /* 0x000f240008001104 */
[----:B--2-4-:R-:W-:Y:S05]  /*5ac0*/  @!P0 BRA `(.L_x_118) ;  /* 0x0000004400c88947 */ /* 0x014fea0003800000 */
.L_x_273:
[----:B------:R-:W-:-:S04]  /*5ad0*/  UIADD3 UR4, UPT, UPT, UR18, 0x1, URZ ;  /* 0x0000000112047890 */ /* 0x000fc8000fffe0ff */
[----:B------:R-:W-:-:S04]  /*5ae0*/  UISETP.NE.AND UP0, UPT, UR4, 0x4, UPT ;  /* 0x000000040400788c */ /* 0x000fc8000bf05270 */
[----:B------:R-:W-:Y:S02]  /*5af0*/  USEL UR6, URZ, 0x1, UP0 ;  /* 0x00000001ff067887 */ /* 0x000fe40008000000 */
[----:B------:R-:W-:-:S04]  /*5b00*/  USEL UR4, UR4, URZ, UP0 ;  /* 0x000000ff04047287 */ /* 0x000fc80008000000 */
[----:B-1----:R-:W-:Y:S01]  /*5b10*/  ULEA UR5, UR4, UR13, 0x3 ;  /* 0x0000000d04057291 */ /* 0x002fe2000f8e18ff */
[----:B--2---:R-:W-:-:S04]  /*5b20*/  LOP3.LUT R2, R11, UR6, RZ, 0x3c, !PT ;  /* 0x000000060b027c12 */ /* 0x004fc8000f8e3cff */
[----:B------:R-:W-:-:S04]  /*5b30*/  SHF.L.U32 R3, R2, 0x1f, RZ ;  /* 0x0000001f02037819 */ /* 0x000fc800000006ff */
[----:B------:R-:W1:Y:S02]  /*5b40*/  SYNCS.PHASECHK.TRANS64.TRYWAIT P0, [UR5], R3 ;  /* 0x00000003ff0075a7 */ /* 0x000e640008001105 */
[----:B-1----:R-:W-:Y:S05]  /*5b50*/  @!P0 BRA `(.L_x_119) ;  /* 0x0000004400bc8947 */ /* 0x002fea0003800000 */
.L_x_275:
        /* <DEDUP_REMOVED lines=9> */
.L_x_277:
[----:B------:R-:W-:-:S04]  /*5bf0*/  UIADD3 UR4, UPT, UPT, UR4, 0x1, URZ ;  /* 0x0000000104047890 */ /* 0x000fc8000fffe0ff */
[----:B------:R-:W-:-:S04]  /*5c00*/  UISETP.NE.AND UP0, UPT, UR4, 0x4, UPT ;  /* 0x000000040400788c */ /* 0x000fc8000bf05270 */
[----:B------:R-:W-:Y:S02]  /*5c10*/  USEL UR5, URZ, 0x1, UP0 ;  /* 0x00000001ff057887 */ /* 0x000fe40008000000 */
[----:B------:R-:W-:-:S04]  /*5c20*/  USEL UR4, UR4, URZ, UP0 ;  /* 0x000000ff04047287 */ /* 0x000fc80008000000 */
[----:B------:R-:W-:Y:S01]  /*5c30*/  ULEA UR4, UR4, UR13, 0x3 ;  /* 0x0000000d04047291 */ /* 0x000fe2000f8e18ff */
[----:B------:R-:W-:-:S04]  /*5c40*/  LOP3.LUT R2, R2, UR5, RZ, 0x3c, !PT ;  /* 0x0000000502027c12 */ /* 0x000fc8000f8e3cff */
[----:B------:R-:W-:-:S04]  /*5c50*/  SHF.L.U32 R2, R2, 0x1f, RZ ;  /* 0x0000001f02027819 */ /* 0x000fc800000006ff */
[----:B------:R-:W2:Y:S02]  /*5c60*/  SYNCS.PHASECHK.TRANS64.TRYWAIT P0, [UR4], R2 ;  /* 0x00000002ff0075a7 */ /* 0x000ea40008001104 */
[----:B--2---:R-:W-:Y:S05]  /*5c70*/  @!P0 BRA `(.L_x_121) ;  /* 0x0000004400a48947 */ /* 0x004fea0003800000 */
.L_x_279:
[----:B------:R-:W-:Y:S01]  /*5c80*/  NOP ;  /* 0x0000000000007918 */ /* 0x000fe20000000000 */
[----:B-1----:R-:W1:Y:S01]  /*5c90*/  LDS R0, [UR8+0x14] ;  /* 0x00001408ff007984 */ /* 0x002e620008000800 */
[----:B------:R-:W-:Y:S01]  /*5ca0*/  ULOP3.LUT UR4, UR24, 0xffff, URZ, 0xc0, !UPT ;  /* 0x0000ffff18047892 */ /* 0x000fe2000f8ec0ff */
[----:B------:R-:W-:Y:S01]  /*5cb0*/  UMOV UR5, 0xffff ;  /* 0x0000ffff00057882 */ /* 0x000fe20000000000 */
[----:B------:R-:W-:Y:S02]  /*5cc0*/  UMOV UR6, 0x1 ;  /* 0x0000000100067882 */ /* 0x000fe40000000000 */
[----:B------:R-:W-:-:S04]  /*5cd0*/  USHF.R.U32.HI UR4, URZ, 0x5, UR4 ;  /* 0x00000005ff047899 */ /* 0x000fc80008011604 */
[----:B------:R-:W-:Y:S02]  /*5ce0*/  USHF.L.U32 UR5, UR5, UR4, URZ ;  /* 0x0000000405057299 */ /* 0x000fe400080006ff */
[----:B------:R-:W-:-:S04]  /*5cf0*/  USHF.L.U32 UR4, UR6, UR4, URZ ;  /* 0x0000000406047299 */ /* 0x000fc800080006ff */
[----:B-1----:R-:W-:-:S04]  /*5d00*/  LOP3.LUT R0, R0, UR5, RZ, 0xc0, !PT ;  /* 0x0000000500007c12 */ /* 0x002fc8000f8ec0ff */
[----:B------:R-:W-:-:S13]  /*5d10*/  ISETP.NE.AND P0, PT, R0, UR5, PT ;  /* 0x0000000500007c0c */ /* 0x000fda000bf05270 */
[----:B------:R-:W-:Y:S05]  /*5d20*/  @P0 BRA `(.L_x_122) ;  /* 0x0000000000580947 */ /* 0x000fea0003800000 */
[----:B------:R-:W1:Y:S02]  /*5d30*/  LDS R0, [UR8+0x18] ;  /* 0x00001808ff007984 */ /* 0x000e640008000800 */
[----:B-1----:R-:W-:-:S04]  /*5d40*/  LOP3.LUT R0, R0, UR4, RZ, 0xc0, !PT ;  /* 0x0000000400007c12 */ /* 0x002fc8000f8ec0ff */
[----:B------:R-:W-:-:S13]  /*5d50*/  ISETP.NE.AND P0, PT, R0, UR4, PT ;  /* 0x0000000400007c0c */ /* 0x000fda000bf05270 */
[----:B------:R-:W-:Y:S05]  /*5d60*/  @P0 BRA `(.L_x_123) ;  /* 0x00000000003c0947 */ /* 0x000fea0003800000 */
[----:B------:R-:W1:Y:S01]  /*5d70*/  S2R R2, SR_LANEID ;  /* 0x0000000000027919 */ /* 0x000e620000000000 */
[----:B------:R-:W-:-:S06]  /*5d80*/  ULOP3.LUT UR5, URZ, UR5, URZ, 0x33, !UPT ;  /* 0x00000005ff057292 */ /* 0x000fcc000f8e33ff */
[----:B------:R-:W-:-:S04]  /*5d90*/  IMAD.U32 R0, RZ, RZ, UR5 ;  /* 0x00000005ff007e24 */ /* 0x000fc8000f8e00ff */
[----:B------:R2:W4:Y:S02]  /*5da0*/  REDUX UR7, R0 ;  /* 0x00000000000773c4 */ /* 0x0005240000000000 */
[----:B------:R1:W-:Y:S01]  /*5db0*/  UTCATOMSWS.AND URZ, UR5 ;  /* 0x0000000500ff79e3 */ /* 0x0003e20008000000 */
[----:B--2---:R-:W-:Y:S01]  /*5dc0*/  LOP3.LUT R0, RZ, UR4, RZ, 0x33, !PT ;  /* 0x00000004ff007c12 */ /* 0x004fe2000f8e33ff */
[----:B------:R-:W-:Y:S02]  /*5dd0*/  VOTEU.ANY UR4, UPT, PT ;  /* 0x0000000000047886 */ /* 0x000fe400038e0100 */
[----:B------:R-:W-:Y:S02]  /*5de0*/  UFLO.U32 UR4, UR4 ;  /* 0x00000004000472bd */ /* 0x000fe400080e0000 */
[----:B------:R-:W2:Y:S04]  /*5df0*/  REDUX UR6, R0 ;  /* 0x00000000000673c4 */ /* 0x000ea80000000000 */
[----:B-1----:R-:W-:-:S02]  /*5e00*/  ISETP.EQ.U32.AND P0, PT, R2, UR4, PT ;  /* 0x0000000402007c0c */ /* 0x002fc4000bf02070 */
[----:B----4-:R-:W-:-:S11]  /*5e10*/  MOV R2, UR7 ;  /* 0x0000000700027c02 */ /* 0x010fd60008000f00 */
[----:B------:R1:W-:Y:S01]  /*5e20*/  @P0 ATOMS.AND RZ, [UR8+0x14], R2 ;  /* 0x00001402ffff098c */ /* 0x0003e2000a800008 */
[----:B--2---:R-:W-:-:S05]  /*5e30*/  IMAD.U32 R0, RZ, RZ, UR6 ;  /* 0x00000006ff007e24 */ /* 0x004fca000f8e00ff */
[----:B------:R1:W-:Y:S01]  /*5e40*/  @P0 ATOMS.AND RZ, [UR8+0x18], R0 ;  /* 0x00001800ffff098c */ /* 0x0003e2000a800008 */
[----:B------:R-:W-:Y:S05]  /*5e50*/  BRA `(.L_x_124) ;  /* 0x0000000000147947 */ /* 0x000fea0003800000 */
.L_x_123:
[----:B------:R-:W-:Y:S02]  /*5e60*/  MOV R2, 0x5e80 ;  /* 0x00005e8000027802 */ /* 0x000fe40000000f00 */
[----:B---3-5:R-:W-:Y:S05]  /*5e70*/  CALL.REL.NOINC `($__internal_0_$__cuda_sm10x_tcgen05_guardrail_trap_col_being_dealloced_not_returned_by_alloc) ;  /* 0x0000004400c07944 */ /* 0x028fea0003c00000 */
[----:B------:R-:W-:Y:S05]  /*5e80*/  BRA `(.L_x_124) ;  /* 0x0000000000087947 */ /* 0x000fea0003800000 */
.L_x_122:
[----:B------:R-:W-:Y:S02]  /*5e90*/  MOV R2, 0x5eb0 ;  /* 0x00005eb000027802 */ /* 0x000fe40000000f00 */
[----:B---3-5:R-:W-:Y:S05]  /*5ea0*/  CALL.REL.NOINC `($__internal_2_$__cuda_sm10x_tcgen05_guardrail_trap_unallocated_columns_being_dealloced) ;  /* 0x0000004400cc7944 */ /* 0x028fea0003c00000 */
.L_x_124:
[----:B------:R-:W-:Y:S01]  /*5eb0*/  NOP ;  /* 0x0000000000007918 */ /* 0x000fe20000000000 */
[----:B------:R-:W-:Y:S05]  /*5ec0*/  EXIT ;  /* 0x000000000000794d */ /* 0x000fea0003800000 */
.L_x_106:
[----:B------:R-:W-:-:S09]  /*5ed0*/  UISETP.NE.OR UP0, UPT, UR18, 0x3, !UP3 ;  /* 0x000000031200788c */ /* 0x000fd2000df05670 */
[----:B------:R-:W-:Y:S05]  /*5ee0*/  BRA.U UP0, `(.L_x_125) ;  /* 0x0000000d00347547 */ /* 0x000fea000b800000 */
[----:B------:R-:W2:Y:S01]  /*5ef0*/  LDCU.64 UR4, c[0x0][0x888] ;  /* 0x00011100ff0477ac */ /* 0x000ea20008000a00 */
[----:B------:R-:W3:Y:S01]  /*5f00*/  LDC.64 R12, c[0x0][0x348] ;  /* 0x0000d200ff0c7b82 */ /* 0x000ee20000000a00 */
[----:B------:R-:W-:Y:S02]  /*5f10*/  HFMA2 R9, -RZ, RZ, 0, 0 ;  /* 0x00000000ff097431 */ /* 0x000fe400000001ff */
[----:B------:R-:W-:Y:S01]  /*5f20*/  IMAD.MOV.U32 R11, RZ, RZ, 0x1 ;  /* 0x00000001ff0b7424 */ /* 0x000fe200078e00ff */
[----:B------:R-:W4:Y:S01]  /*5f30*/  LDCU UR33, c[0x0][0x370] ;  /* 0x00006e00ff2177ac */ /* 0x000f220008000800 */
[----:B------:R-:W-:Y:S01]  /*5f40*/  IMAD.MOV.U32 R10, RZ, RZ, RZ ;  /* 0x000000ffff0a7224 */ /* 0x000fe200078e00ff */
[----:B------:R-:W-:Y:S01]  /*5f50*/  MOV R3, 0x1000 ;  /* 0x0000100000037802 */ /* 0x000fe20000000f00 */
[----:B------:R-:W4:Y:S01]  /*5f60*/  LDCU.128 UR28, c[0x0][0xb10] ;  /* 0x00016200ff1c77ac */ /* 0x000f220008000c00 */
[----:B------:R-:W1:Y:S01]  /*5f70*/  LDCU UR32, c[0x0][0x374] ;  /* 0x00006e80ff2077ac */ /* 0x000e620008000800 */
[----:B------:R-:W1:Y:S01]  /*5f80*/  LDCU.64 UR26, c[0x0][0x890] ;  /* 0x00011200ff1a77ac */ /* 0x000e620008000a00 */
[----:B--2---:R-:W-:Y:S01]  /*5f90*/  UISETP.NE.U32.AND UP0, UPT, UR4, URZ, UPT ;  /* 0x000000ff0400728c */ /* 0x004fe2000bf05070 */
[----:B------:R-:W2:Y:S01]  /*5fa0*/  LDCU UR16, c[0x0][0xb0c] ;  /* 0x00016180ff1077ac */ /* 0x000ea20008000800 */
[----:B------:R-:W3:Y:S01]  /*5fb0*/  LDCU UR38, c[0x0][0xb20] ;  /* 0x00016400ff2677ac */ /* 0x000ee20008000800 */
[----:B------:R-:W3:Y:S01]  /*5fc0*/  LDCU UR4, c[0x0][0xb30] ;  /* 0x00016600ff0477ac */ /* 0x000ee20008000800 */
[----:B------:R-:W-:Y:S01]  /*5fd0*/  UMOV UR17, 0x400 ;  /* 0x0000040000117882 */ /* 0x000fe20000000000 */
[----:B----4-:R-:W-:-:S02]  /*5fe0*/  UIMAD.WIDE.U32 UR6, UR33, UR28, URZ ;  /* 0x0000001c210672a5 */ /* 0x010fc4000f8e00ff */
[----:B-1----:R-:W-:Y:S02]  /*5ff0*/  UIMAD.WIDE.U32 UR8, UR32, UR31, URZ ;  /* 0x0000001f200872a5 */ /* 0x002fe4000f8e00ff */
[----:B------:R-:W-:Y:S02]  /*6000*/  ULEA UR17, UR48, UR17, 0x18 ;  /* 0x0000001130117291 */ /* 0x000fe4000f8ec0ff */
[----:B------:R-:W-:Y:S02]  /*6010*/  UISETP.NE.AND.EX UP5, UPT, UR5, URZ, UPT, UP0 ;  /* 0x000000ff0500728c */ /* 0x000fe4000bfa5300 */
[----:B------:R-:W-:Y:S02]  /*6020*/  UISETP.NE.U32.AND UP6, UPT, UR26, URZ, UPT ;  /* 0x000000ff1a00728c */ /* 0x000fe4000bfc5070 */
[----:B------:R-:W-:Y:S02]  /*6030*/  UIADD3 UR5, UPT, UPT, UR17, 0x360, URZ ;  /* 0x0000036011057890 */ /* 0x000fe4000fffe0ff */
[----:B------:R-:W-:Y:S01]  /*6040*/  UISETP.NE.AND UP0, UPT, UR42, 0x1, UPT ;  /* 0x000000012a00788c */ /* 0x000fe2000bf05270 */
[----:B------:R-:W-:Y:S01]  /*6050*/  UMOV UR35, UR7 ;  /* 0x0000000700237c82 */ /* 0x000fe20008000000 */
[----:B------:R-:W-:Y:S01]  /*6060*/  UMOV UR34, UR9 ;  /* 0x0000000900227c82 */ /* 0x000fe20008000000 */
[----:B------:R-:W-:-:S02]  /*6070*/  USEL UR37, URZ, 0x1, UP4 ;  /* 0x00000001ff257887 */ /* 0x000fc4000a000000 */
[----:B--2---:R-:W-:Y:S02]  /*6080*/  UISETP.NE.AND UP0, UPT, UR16, 0x1, UPT ;  /* 0x000000011000788c */ /* 0x004fe4000bf05270 */
[----:B------:R-:W-:Y:S02]  /*6090*/  UPLOP3.LUT UP4, UPT, UPT, UPT, UPT, 0x40, 0x4 ;  /* 0x000000000004789c */ /* 0x000fe40003f8e870 */
[----:B------:R-:W-:Y:S01]  /*60a0*/  UISETP.GE.AND UP2, UPT, UR42, 0x1, UPT ;  /* 0x000000012a00788c */ /* 0x000fe2000bf46270 */
[----:B------:R-:W1:Y:S01]  /*60b0*/  LDCU.64 UR14, c[0x0][0xb28] ;  /* 0x00016500ff0e77ac */ /* 0x000e620008000a00 */
[----:B------:R-:W-:Y:S02]  /*60c0*/  UISETP.NE.AND.EX UP6, UPT, UR27, URZ, UPT, UP6 ;  /* 0x000000ff1b00728c */ /* 0x000fe4000bfc5360 */
[----:B------:R-:W-:Y:S02]  /*60d0*/  UPRMT UR48, UR48, 0x654, UR5 ;  /* 0x0000065430307896 */ /* 0x000fe40008000005 */
[----:B------:R-:W-:-:S02]  /*60e0*/  USHF.R.U32.HI UR35, URZ, UR29, UR35 ;  /* 0x0000001dff237299 */ /* 0x000fc40008011623 */
[----:B---3--:R-:W-:Y:S02]  /*60f0*/  USHF.R.U32.HI UR34, URZ, UR38, UR34 ;  /* 0x00000026ff227299 */ /* 0x008fe40008011622 */
[----:B------:R-:W-:Y:S02]  /*6100*/  UISETP.NE.AND UP0, UPT, UR30, 0x1, UPT ;  /* 0x000000011e00788c */ /* 0x000fe4000bf05270 */
[----:B------:R-:W-:-:S11]  /*6110*/  UISETP.NE.AND UP3, UPT, UR4, 0x1, UPT ;  /* 0x000000010400788c */ /* 0x000fd6000bf65270 */
.L_x_133:
[C---:B------:R-:W-:Y:S02]  /*6120*/  LEA R8, R10.reuse, UR17, 0x3 ;  /* 0x000000110a087c11 */ /* 0x040fe4000f8e18ff */
[----:B------:R-:W-:Y:S02]  /*6130*/  SHF.L.U32 R0, R9, 0x1f, RZ ;  /* 0x0000001f09007819 */ /* 0x000fe400000006ff */
[----:B------:R-:W-:Y:S02]  /*6140*/  LEA R4, R10, UR17, 0x4 ;  /* 0x000000110a047c11 */ /* 0x000fe4000f8e20ff */
[----:B--2---:R-:W2:Y:S02]  /*6150*/  SYNCS.PHASECHK.TRANS64.TRYWAIT P0, [R8+URZ+0x380], R0 ;  /* 0x00038000080075a7 */ /* 0x004ea400080011ff */
[----:B--2---:R-:W-:Y:S05]  /*6160*/  @!P0 BRA `(.L_x_126) ;  /* 0x0000004000808947 */ /* 0x004fea0003800000 */
.L_x_280:
[----:B------:R-:W3:Y:S01]  /*6170*/  LDS.128 R4, [R4+0x410] ;  /* 0x0004100004047984 */ /* 0x000ee20000000c00 */
[----:B------:R-:W-:Y:S01]  /*6180*/  UISETP.GE.AND UP0, UPT, UR42, 0x1, UPT ;  /* 0x000000012a00788c */ /* 0x000fe2000bf06270 */
[----:B------:R-:W-:Y:S01]  /*6190*/  @!PT LDS RZ, [RZ] ;  /* 0x00000000fffff984 */ /* 0x000fe20000000800 */
[----:B------:R-:W-:Y:S01]  /*61a0*/  @!PT LDS RZ, [RZ] ;  /* 0x00000000fffff984 */ /* 0x000fe20000000800 */
[----:B------:R-:W-:Y:S01]  /*61b0*/  @!PT LDS RZ, [RZ] ;  /* 0x00000000fffff984 */ /* 0x000fe20000000800 */
[----:B------:R-:W-:Y:S01]  /*61c0*/  @!PT LDS RZ, [RZ] ;  /* 0x00000000fffff984 */ /* 0x000fe20000000800 */
[----:B------:R4:W-:Y:S06]  /*61d0*/  MEMBAR.ALL.CTA ;  /* 0x0000000000007992 */ /* 0x0009ec0000008000 */
[----:B----4-:R-:W4:Y:S01]  /*61e0*/  FENCE.VIEW.ASYNC.S ;  /* 0x00000000000073c6 */ /* 0x010f220000000000 */
[----:B---3--:R-:W-:Y:S11]  /*61f0*/  LOP3.LUT P0, RZ, R6, 0x1, RZ, 0xc0, !PT ;  /* 0x0000000106ff7812 */ /* 0x008ff6000780c0ff */
[----:B------:R-:W-:Y:S02]  /*6200*/  @!UPT UIADD3 URZ, UPT, UPT, URZ, URZ, URZ ;  /* 0x000000fffffff290 */ /* 0x000fe4000fffe0ff */
[----:B----4-:R-:W-:Y:S01]  /*6210*/  VOTEU.ANY UP2, P0 ;  /* 0x0000000000ff7886 */ /* 0x010fe20000040100 */
[----:B------:R-:W-:Y:S11]  /*6220*/  PLOP3.LUT P0, PT, PT, PT, UP2, 0x80, 0x8 ;  /* 0x000000000008781c */ /* 0x000ff60003f0f028 */
[----:B------:R-:W-:Y:S02]  /*6230*/  @!UPT UIADD3 URZ, UPT, UPT, URZ, URZ, URZ ;  /* 0x000000fffffff290 */ /* 0x000fe4000fffe0ff */
[----:B--2---:R-:W-:Y:S02]  /*6240*/  @P0 SHF.R.U32.HI R0, RZ, 0x10, R5 ;  /* 0x00000010ff000819 */ /* 0x004fe40000011605 */
[----:B------:R-:W-:Y:S02]  /*6250*/  @P0 MOV R2, R4 ;  /* 0x0000000400020202 */ /* 0x000fe40000000f00 */
[----:B------:R-:W-:Y:S01]  /*6260*/  @P0 R2UR UR4, R0 ;  /* 0x00000000000402ca */ /* 0x000fe200000e0000 */
[----:B------:R-:W-:Y:S01]  /*6270*/  VIADD R0, R8, 0x390 ;  /* 0x0000039008007836 */ /* 0x000fe20000000000 */
[----:B------:R-:W-:Y:S02]  /*6280*/  @P0 LOP3.LUT R4, R5, 0xffff, RZ, 0xc0, !PT ;  /* 0x0000ffff05040812 */ /* 0x000fe400078ec0ff */
[----:B------:R-:W-:Y:S02]  /*6290*/  @P0 R2UR UR6, R2 ;  /* 0x00000000020602ca */ /* 0x000fe400000e0000 */
[----:B------:R-:W-:Y:S02]  /*62a0*/  PRMT R0, RZ, 0x654, R0 ;  /* 0x00000654ff007816 */ /* 0x000fe40000000000 */
[----:B------:R-:W-:Y:S02]  /*62b0*/  @P0 R2UR UR5, R4 ;  /* 0x00000000040502ca */ /* 0x000fe400000e0000 */
[----:B------:R2:W-:Y:S03]  /*62c0*/  SYNCS.ARRIVE.TRANS64.RED.A1T0 RZ, [R0+URZ], RZ ;  /* 0x000000ff00ff79a7 */ /* 0x0005e600081004ff */
[----:B------:R-:W-:Y:S04]  /*62d0*/  @UP2 UMOV UR25, UR4 ;  /* 0x0000000400192c82 */ /* 0x000fe80008000000 */
[----:B------:R-:W-:Y:S04]  /*62e0*/  @UP2 UMOV UR13, UR6 ;  /* 0x00000006000d2c82 */ /* 0x000fe80008000000 */
[----:B------:R-:W-:Y:S01]  /*62f0*/  @UP2 UMOV UR7, UR5 ;  /* 0x0000000500072c82 */ /* 0x000fe20008000000 */
[----:B------:R-:W-:Y:S05]  /*6300*/  BRA.U !UP0, `(.L_x_127) ;  /* 0x0000000108c07547 */ /* 0x000fea000b800000 */
[----:B------:R-:W-:Y:S02]  /*6310*/  UIMAD.WIDE.U32 UR10, UR7, UR31, URZ ;  /* 0x0000001f070a72a5 */ /* 0x000fe4000f8e00ff */
[----:B------:R-:W-:Y:S02]  /*6320*/  UP2UR UR12, UPR, URZ, 0x4 ;  /* 0x00000004ff0c7883 */ /* 0x000fe40008000000 */
[----:B------:R-:W-:Y:S02]  /*6330*/  UISETP.NE.AND UP2, UPT, UR30, 0x1, UPT ;  /* 0x000000011e00788c */ /* 0x000fe4000bf45270 */
[----:B------:R-:W-:Y:S02]  /*6340*/  UIMAD.WIDE.U32 UR18, UR13, UR28, URZ ;  /* 0x0000001c0d1272a5 */ /* 0x000fe4000f8e00ff */
[----:B------:R-:W-:Y:S02]  /*6350*/  USEL UR4, UR32, UR34, !UP2 ;  /* 0x0000002220047287 */ /* 0x000fe4000d000000 */
[----:B------:R-:W-:Y:S02]  /*6360*/  UISETP.NE.AND UP0, UPT, UR16, 0x1, UPT ;  /* 0x000000011000788c */ /* 0x000fe4000bf05270 */
[----:B------:R-:W-:Y:S02]  /*6370*/  UP2UR UR24, UPR, URZ, 0x2 ;  /* 0x00000002ff187883 */ /* 0x000fe40008000000 */
[----:B------:R-:W-:Y:S02]  /*6380*/  UISETP.NE.AND UP1, UPT, UR42, 0x1, UPT ;  /* 0x000000012a00788c */ /* 0x000fe4000bf25270 */
[----:B-1----:R-:W-:Y:S02]  /*6390*/  UIMAD.WIDE.U32 UR20, UR4, UR14, URZ ;  /* 0x0000000e041472a5 */ /* 0x002fe4000f8e00ff */
[----:B------:R-:W-:Y:S01]  /*63a0*/  USEL UR8, UR33, UR35, !UP0 ;  /* 0x0000002321087287 */ /* 0x000fe2000c000000 */
[----:B------:R-:W-:Y:S02]  /*63b0*/  UMOV UR5, UR11 ;  /* 0x0000000b00057c82 */ /* 0x000fe40008000000 */
[----:B------:R-:W-:Y:S02]  /*63c0*/  USHF.R.U32.HI UR6, URZ, UR38, UR5 ;  /* 0x00000026ff067299 */ /* 0x000fe40008011605 */
[----:B------:R-:W-:Y:S02]  /*63d0*/  UIMAD.WIDE.U32 UR22, UR8, UR14, URZ ;  /* 0x0000000e081672a5 */ /* 0x000fe4000f8e00ff */
[----:B------:R-:W-:Y:S02]  /*63e0*/  USEL UR6, UR7, UR6, !UP2 ;  /* 0x0000000607067287 */ /* 0x000fe4000d000000 */
[----:B------:R-:W-:Y:S02]  /*63f0*/  UISETP.NE.AND UP2, UPT, UR12, URZ, UPT ;  /* 0x000000ff0c00728c */ /* 0x000fe4000bf45270 */
[----:B------:R-:W-:Y:S01]  /*6400*/  UIMAD.WIDE.U32 UR10, UR6, UR14, URZ ;  /* 0x0000000e060a72a5 */ /* 0x000fe2000f8e00ff */
[----:B------:R-:W-:Y:S02]  /*6410*/  UMOV UR5, UR19 ;  /* 0x0000001300057c82 */ /* 0x000fe40008000000 */
[----:B------:R-:W-:Y:S03]  /*6420*/  USHF.R.U32.HI UR9, URZ, UR29, UR5 ;  /* 0x0000001dff097299 */ /* 0x000fe60008011605 */
[----:B------:R-:W-:Y:S02]  /*6430*/  UMOV UR5, UR21 ;  /* 0x0000001500057c82 */ /* 0x000fe40008000000 */
[----:B------:R-:W-:Y:S03]  /*6440*/  @UP1 USHF.R.U32.HI UR4, URZ, UR15, UR5 ;  /* 0x0000000fff041299 */ /* 0x000fe60008011605 */
[----:B------:R-:W-:Y:S01]  /*6450*/  UMOV UR5, UR23 ;  /* 0x0000001700057c82 */ /* 0x000fe20008000000 */
[----:B------:R-:W-:Y:S02]  /*6460*/  UIMAD UR4, UR42, UR4, URZ ;  /* 0x000000042a0472a4 */ /* 0x000fe4000f8e02ff */
[----:B------:R-:W-:Y:S02]  /*6470*/  @UP1 USHF.R.U32.HI UR8, URZ, UR15, UR5 ;  /* 0x0000000fff081299 */ /* 0x000fe40008011605 */
[----:B------:R-:W-:Y:S02]  /*6480*/  USEL UR5, UR13, UR9, !UP0 ;  /* 0x000000090d057287 */ /* 0x000fe4000c000000 */
[----:B------:R-:W-:Y:S02]  /*6490*/  UIMAD UR9, UR42, UR8, URZ ;  /* 0x000000082a0972a4 */ /* 0x000fe4000f8e02ff */
[----:B------:R-:W-:Y:S03]  /*64a0*/  UISETP.GE.AND UP0, UPT, UR6, UR4, UPT ;  /* 0x000000040600728c */ /* 0x000fe6000bf06270 */
[----:B------:R-:W-:Y:S01]  /*64b0*/  UMOV UR4, UR11 ;  /* 0x0000000b00047c82 */ /* 0x000fe20008000000 */
[----:B------:R-:W-:Y:S02]  /*64c0*/  UISETP.GE.OR UP0, UPT, UR5, UR9, UP0 ;  /* 0x000000090500728c */ /* 0x000fe40008706670 */
[----:B------:R-:W-:Y:S02]  /*64d0*/  USHF.R.U32.HI UR4, URZ, UR15, UR4 ;  /* 0x0000000fff047299 */ /* 0x000fe40008011604 */
[----:B------:R-:W-:Y:S02]  /*64e0*/  UIMAD.WIDE.U32 UR10, UR5, UR14, URZ ;  /* 0x0000000e050a72a5 */ /* 0x000fe4000f8e00ff */
[----:B------:R-:W-:Y:S04]  /*64f0*/  USEL UR12, UR6, UR4, !UP1 ;  /* 0x00000004060c7287 */ /* 0x000fe8000c800000 */
[----:B------:R-:W-:Y:S01]  /*6500*/  UIADD3 UR9, UPT, UPT, -UR12, URZ, URZ ;  /* 0x000000ff0c097290 */ /* 0x000fe2000fffe1ff */
[----:B------:R-:W-:Y:S02]  /*6510*/  @!UP0 UMOV UR4, UR11 ;  /* 0x0000000b00048c82 */ /* 0x000fe40008000000 */
[----:B------:R-:W-:Y:S02]  /*6520*/  @!UP0 USHF.R.U32.HI UR4, URZ, UR15, UR4 ;  /* 0x0000000fff048299 */ /* 0x000fe40008011604 */
[----:B------:R-:W-:Y:S02]  /*6530*/  UIMAD UR9, UR42, UR9, UR6 ;  /* 0x000000092a0972a4 */ /* 0x000fe4000f8e0206 */
[----:B------:R-:W-:Y:S02]  /*6540*/  @!UP0 USEL UR4, UR5, UR4, !UP1 ;  /* 0x0000000405048287 */ /* 0x000fe4000c800000 */
[----:B------:R-:W-:Y:S02]  /*6550*/  UISETP.NE.AND UP1, UPT, UR24, URZ, UPT ;  /* 0x000000ff1800728c */ /* 0x000fe4000bf25270 */
[----:B------:R-:W-:Y:S02]  /*6560*/  @!UP0 UIMAD UR9, UR8, UR9, UR4 ;  /* 0x00000009080982a4 */ /* 0x000fe4000f8e0204 */
[----:B------:R-:W-:Y:S02]  /*6570*/  @!UP0 UIADD3 UR10, UPT, UPT, UR12, -UR4, URZ ;  /* 0x800000040c0a8290 */ /* 0x000fe4000fffe0ff */
[----:B------:R-:W-:Y:S02]  /*6580*/  UIADD3 UR4, UPT, UPT, -UR5, URZ, URZ ;  /* 0x000000ff05047290 */ /* 0x000fe4000fffe1ff */
[----:B------:R-:W-:Y:S02]  /*6590*/  UIADD3 UR8, UPT, UPT, -UR6, URZ, URZ ;  /* 0x000000ff06087290 */ /* 0x000fe4000fffe1ff */
[----:B------:R-:W-:Y:S02]  /*65a0*/  @!UP0 UIMAD UR6, UR10, UR42, UR5 ;  /* 0x0000002a0a0682a4 */ /* 0x000fe4000f8e0205 */
[----:B------:R-:W-:Y:S02]  /*65b0*/  UIMAD UR13, UR16, UR4, UR13 ;  /* 0x00000004100d72a4 */ /* 0x000fe4000f8e020d */
[----:B------:R-:W-:Y:S01]  /*65c0*/  UIMAD UR7, UR30, UR8, UR7 ;  /* 0x000000081e0772a4 */ /* 0x000fe2000f8e0207 */
[----:B------:R-:W-:Y:S02]  /*65d0*/  @!UP0 UMOV UR5, UR9 ;  /* 0x0000000900058c82 */ /* 0x000fe40008000000 */
[----:B------:R-:W-:Y:S02]  /*65e0*/  UIMAD UR13, UR5, UR16, UR13 ;  /* 0x00000010050d72a4 */ /* 0x000fe4000f8e020d */
[----:B------:R-:W-:Y:S11]  /*65f0*/  UIMAD UR7, UR6, UR30, UR7 ;  /* 0x0000001e060772a4 */ /* 0x000ff6000f8e0207 */
[----:B------:R-:W-:Y:S01]  /*6600*/  @!UPT UIADD3 URZ, UPT, UPT, URZ, URZ, URZ ;  /* 0x000000fffffff290 */ /* 0x000fe2000fffe0ff */
.L_x_127:
[----:B------:R-:W3:Y:S01]  /*6610*/  @!UP3 LDCU.128 UR20, c[0x0][0xb10] ;  /* 0x00016200ff14b7ac */ /* 0x000ee20008000c00 */
[----:B------:R-:W-:Y:S02]  /*6620*/  ISETP.NE.U32.AND P0, PT, RZ, UR26, PT ;  /* 0x0000001aff007c0c */ /* 0x000fe4000bf05070 */
[----:B------:R-:W-:Y:S02]  /*6630*/  SHF.L.U32 R2, R11, 0x1f, RZ ;  /* 0x0000001f0b027819 */ /* 0x000fe400000006ff */
[----:B------:R-:W-:Y:S01]  /*6640*/  ISETP.NE.AND.EX P0, PT, RZ, UR27, PT, P0 ;  /* 0x0000001bff007c0c */ /* 0x000fe2000bf05300 */
[----:B------:R-:W4:Y:S01]  /*6650*/  @!UP3 LDCU UR5, c[0x0][0xb0c] ;  /* 0x00016180ff05b7ac */ /* 0x000f220008000800 */
[----:B---3--:R-:W-:Y:S07]  /*6660*/  UIMAD.WIDE.U32 UR8, UR13, UR20, URZ ;  /* 0x000000140d0872a5 */ /* 0x008fee000f8e00ff */
[----:B------:R-:W-:Y:S01]  /*6670*/  @!UP3 UMOV UR4, UR9 ;  /* 0x000000090004bc82 */ /* 0x000fe20008000000 */
[----:B----4-:R-:W-:Y:S02]  /*6680*/  @!UP3 UISETP.NE.AND UP0, UPT, UR5, 0x1, UPT ;  /* 0x000000010500b88c */ /* 0x010fe4000bf05270 */
[----:B------:R-:W-:Y:S02]  /*6690*/  @!UP3 USHF.R.U32.HI UR4, URZ, UR21, UR4 ;  /* 0x00000015ff04b299 */ /* 0x000fe40008011604 */
[----:B------:R-:W-:Y:S02]  /*66a0*/  UIMAD.WIDE.U32 UR8, UR7, UR23, URZ ;  /* 0x00000017070872a5 */ /* 0x000fe4000f8e00ff */
[----:B------:R-:W-:Y:S02]  /*66b0*/  @!UP3 USEL UR10, UR13, UR4, !UP0 ;  /* 0x000000040d0ab287 */ /* 0x000fe4000c000000 */
[----:B------:R-:W-:Y:S03]  /*66c0*/  @!UP3 UISETP.NE.AND UP0, UPT, UR22, 0x1, UPT ;  /* 0x000000011600b88c */ /* 0x000fe6000bf05270 */
[----:B------:R-:W-:Y:S02]  /*66d0*/  @!UP3 UMOV UR6, UR9 ;  /* 0x000000090006bc82 */ /* 0x000fe40008000000 */
[----:B------:R-:W3:Y:S02]  /*66e0*/  @!UP3 LDCU UR4, c[0x0][0xb20] ;  /* 0x00016400ff04b7ac */ /* 0x000ee40008000800 */
[----:B---3--:R-:W-:Y:S04]  /*66f0*/  @!UP3 USHF.R.U32.HI UR6, URZ, UR4, UR6 ;  /* 0x00000004ff06b299 */ /* 0x008fe80008011606 */
[----:B------:R-:W-:Y:S04]  /*6700*/  @!UP3 USEL UR6, UR7, UR6, !UP0 ;  /* 0x000000060706b287 */ /* 0x000fe8000c000000 */
[----:B------:R-:W-:Y:S02]  /*6710*/  @!UP3 UIADD3 UR4, UPT, UPT, -UR10, UR6, URZ ;  /* 0x000000060a04b290 */ /* 0x000fe4000fffe1ff */
[----:B------:R-:W-:Y:S02]  /*6720*/  @!UP3 UIADD3 UR6, UPT, UPT, UR10, -UR6, URZ ;  /* 0x800000060a06b290 */ /* 0x000fe4000fffe0ff */
[----:B------:R-:W-:Y:S02]  /*6730*/  @!UP3 UIMAD UR13, UR4, UR5, UR13 ;  /* 0x00000005040db2a4 */ /* 0x000fe4000f8e020d */
[----:B------:R-:W-:Y:S01]  /*6740*/  @!UP3 UIMAD UR7, UR6, UR22, UR7 ;  /* 0x000000160607b2a4 */ /* 0x000fe2000f8e0207 */
[----:B------:R-:W-:Y:S11]  /*6750*/  BRA.U UP4, `(.L_x_128) ;  /* 0x0000000104107547 */ /* 0x000ff6000b800000 */
[----:B------:R-:W-:Y:S04]  /*6760*/  MOV R4, UR37 ;  /* 0x0000002500047c02 */ /* 0x000fe80008000f00 */
[----:B------:R-:W-:Y:S04]  /*6770*/  SHF.L.U32 R4, R4, 0x1f, RZ ;  /* 0x0000001f04047819 */ /* 0x000fe800000006ff */
[----:B------:R-:W3:Y:S02]  /*6780*/  SYNCS.PHASECHK.TRANS64.TRYWAIT P1, [UR17+0x378], R4 ;  /* 0x00037804ff0075a7 */ /* 0x000ee40008021111 */
[----:B---3--:R-:W-:Y:S05]  /*6790*/  @!P1 BRA `(.L_x_129) ;  /* 0x0000003c00089947 */ /* 0x008fea0003800000 */
.L_x_128:
[----:B------:R-:W-:Y:S05]  /*67a0*/  BRA.U !UP6, `(.L_x_130) ;  /* 0x000000010e387547 */ /* 0x000fea000b800000 */
[----:B------:R-:W-:Y:S01]  /*67b0*/  UPLOP3.LUT UP1, UPT, UPT, UPT, UP5, 0x80, 0x8 ;  /* 0x000000000008789c */ /* 0x000fe20003f2f050 */
[----:B--2---:R-:W-:Y:S01]  /*67c0*/  HFMA2 R0, -RZ, RZ, 0, 5.9604644775390625e-08 ;  /* 0x00000001ff007431 */ /* 0x004fe200000001ff */
[----:B------:R-:W2:Y:S01]  /*67d0*/  LDCU.64 UR8, c[0x0][0x358] ;  /* 0x00006b00ff0877ac */ /* 0x000ea20008000a00 */
[----:B------:R-:W-:Y:S03]  /*67e0*/  IMAD.MOV.U32 R80, RZ, RZ, 0x1 ;  /* 0x00000001ff507424 */ /* 0x000fe600078e00ff */
[----:B------:R-:W-:Y:S05]  /*67f0*/  PLOP3.LUT P1, PT, PT, PT, UP1, 0x80, 0x8 ;  /* 0x000000000008781c */ /* 0x000fea0003f2f018 */
[----:B------:R-:W3:Y:S01]  /*6800*/  @UP1 LDCU.64 UR4, c[0x0][0x888] ;  /* 0x00011100ff0417ac */ /* 0x000ee20008000a00 */
[----:B------:R-:W-:Y:S07]  /*6810*/  @UP1 UIMAD UR6, UR36, UR26, URZ ;  /* 0x0000001a240612a4 */ /* 0x000fee000f8e02ff */
[----:B------:R-:W-:Y:S01]  /*6820*/  @!P1 PRMT R80, R0, 0x7610, R80 ;  /* 0x0000761000509816 */ /* 0x000fe20000000050 */
[----:B---3--:R-:W-:Y:S06]  /*6830*/  @UP1 UIMAD.WIDE UR4, UR6, 0x4, UR4 ;  /* 0x00000004060418a5 */ /* 0x008fec000f8e0204 */
[----:B------:R-:W-:Y:S01]  /*6840*/  IMAD.U32 R4, RZ, RZ, UR4 ;  /* 0x00000004ff047e24 */ /* 0x000fe2000f8e00ff */
[----:B------:R-:W-:Y:S04]  /*6850*/  MOV R5, UR5 ;  /* 0x0000000500057c02 */ /* 0x000fe80008000f00 */
[----:B------:R-:W3:Y:S01]  /*6860*/  @!UP1 LDCU UR4, c[0x0][0x880] ;  /* 0x00011000ff0497ac */ /* 0x000ee20008000800 */
[----:B--2--5:R4:W5:Y:S02]  /*6870*/  @P1 LDG.E R39, desc[UR8][R4.64] ;  /* 0x0000000804271981 */ /* 0x024964000c1e1900 */
[----:B---34-:R-:W-:Y:S07]  /*6880*/  @!P1 IMAD.U32 R39, RZ, RZ, UR4 ;  /* 0x00000004ff279e24 */ /* 0x018fee000f8e00ff */
.L_x_130:
[----:B-----5:R-:W-:Y:S01]  /*6890*/  @!P0 ISETP.EQ.AND P2, PT, R39, RZ, PT ;  /* 0x000000ff2700820c */ /* 0x020fe20003f42270 */
[----:B------:R-:W-:Y:S01]  /*68a0*/  @!UPT UIADD3 URZ, UPT, UPT, URZ, URZ, URZ ;  /* 0x000000fffffff290 */ /* 0x000fe2000fffe0ff */
[----:B------:R-:W-:Y:S11]  /*68b0*/  @!P0 BRA `(.L_x_131) ;  /* 0x0000000000148947 */ /* 0x000ff60003800000 */
[----:B------:R-:W-:Y:S02]  /*68c0*/  LOP3.LUT P0, RZ, R80, 0xff, RZ, 0xc0, !PT ;  /* 0x000000ff50ff7812 */ /* 0x000fe4000780c0ff */
[----:B------:R-:W-:Y:S04]  /*68d0*/  PLOP3.LUT P2, PT, PT, PT, UP1, 0x80, 0x8 ;  /* 0x000000000008781c */ /* 0x000fe80003f4f018 */
[----:B------:R-:W-:Y:S07]  /*68e0*/  PLOP3.LUT P2, PT, P2, PT, PT, 0x8, 0x80 ;  /* 0x000000000080781c */ /* 0x000fee000174e170 */
[----:B------:R-:W-:Y:S11]  /*68f0*/  @P0 ISETP.EQ.AND P2, PT, R39, RZ, PT ;  /* 0x000000ff2700020c */ /* 0x000ff60003f42270 */
[----:B------:R-:W-:Y:S02]  /*6900*/  @!UPT UIADD3 URZ, UPT, UPT, URZ, URZ, URZ ;  /* 0x000000fffffff290 */ /* 0x000fe4000fffe0ff */
.L_x_131:
[----:B------:R-:W3:Y:S01]  /*6910*/  SYNCS.PHASECHK.TRANS64.TRYWAIT P0, [UR17+0x368], R2 ;  /* 0x00036802ff0075a7 */ /* 0x000ee20008001111 */
[----:B------:R-:W-:Y:S02]  /*6920*/  ELECT P1, URZ, PT ;  /* 0x0000000000ff782f */ /* 0x000fe40003820000 */
[----:B------:R-:W-:Y:S01]  /*6930*/  IADD3 R10, PT, PT, R10, 0x1, RZ ;  /* 0x000000010a0a7810 */ /* 0x000fe20007ffe0ff */
[----:B---3--:R-:W-:Y:S10]  /*6940*/  @!P0 BRA `(.L_x_132) ;  /* 0x0000003800b48947 */ /* 0x008ff40003800000 */
.L_x_283:
[----:B------:R-:W-:Y:S01]  /*6950*/  PLOP3.LUT P1, PT, P2, P1, PT, 0xf2, 0x2f ;  /* 0x00000000002f781c */ /* 0x000fe20001723e72 */
[----:B------:R-:W-:Y:S01]  /*6960*/  UMOV UR18, 0x0 ;  /* 0x0000000000127882 */ /* 0x000fe20000000000 */
[----:B------:R-:W-:Y:S01]  /*6970*/  UMOV UR19, 0x10000000 ;  /* 0x1000000000137882 */ /* 0x000fe20000000000 */
[----:B------:R-:W-:Y:S01]  /*6980*/  UMOV UR12, UR36 ;  /* 0x00000024000c7c82 */ /* 0x000fe20008000000 */
[----:B------:R-:W-:Y:S01]  /*6990*/  LOP3.LUT R11, R11, 0x1, RZ, 0x3c, !PT ;  /* 0x000000010b0b7812 */ /* 0x000fe200078e3cff */
[----:B------:R-:W-:Y:S01]  /*69a0*/  UMOV UR36, UR25 ;  /* 0x0000001900247c82 */ /* 0x000fe20008000000 */
[----:B------:R-:W-:Y:S07]  /*69b0*/  UPLOP3.LUT UP4, UPT, UPT, UPT, UPT, 0x80, 0x8 ;  /* 0x000000000008789c */ /* 0x000fee0003f8f070 */
[----:B--2---:R-:W-:Y:S01]  /*69c0*/  @!P1 IADD3 R2, P0, PT, R12, 0x580, RZ ;  /* 0x000005800c029810 */ /* 0x004fe20007f1e0ff */
[----:B------:R-:W-:Y:S03]  /*69d0*/  VOTEU.ALL UP0, P1 ;  /* 0x0000000000ff7886 */ /* 0x000fe60000800000 */
[----:B------:R-:W-:Y:S01]  /*69e0*/  @!P1 R2UR UR5, R2 ;  /* 0x00000000020592ca */ /* 0x000fe200000e0000 */
[----:B------:R-:W-:Y:S01]  /*69f0*/  @!P1 IMAD.X R0, RZ, RZ, R13, P0 ;  /* 0x000000ffff009224 */ /* 0x000fe200000e060d */
[----:B------:R-:W-:Y:S01]  /*6a00*/  @!UP0 USHF.L.U32 UR10, UR45, 0x6, URZ ;  /* 0x000000062d0a8899 */ /* 0x000fe200080006ff */
[----:B------:R-:W-:Y:S01]  /*6a10*/  ISETP.NE.AND P0, PT, R10, 0x2, PT ;  /* 0x000000020a00780c */ /* 0x000fe20003f05270 */
[----:B------:R-:W-:Y:S02]  /*6a20*/  @!UP0 USHF.L.U32 UR11, UR46, 0x6, URZ ;  /* 0x000000062e0b8899 */ /* 0x000fe400080006ff */
[----:B------:R-:W-:Y:S01]  /*6a30*/  @!P1 R2UR UR4, R0 ;  /* 0x00000000000492ca */ /* 0x000fe200000e0000 */
[----:B------:R-:W-:Y:S01]  /*6a40*/  @!UP0 UIADD3 UR8, UPT, UPT, UR17, 0x600, URZ ;  /* 0x0000060011088890 */ /* 0x000fe2000fffe0ff */
[----:B------:R-:W-:Y:S01]  /*6a50*/  SEL R0, RZ, 0x1, P0 ;  /* 0x00000001ff007807 */ /* 0x000fe20000000000 */
[----:B------:R-:W-:Y:S01]  /*6a60*/  @!UP0 UIADD3 UR9, UPT, UPT, UR17, 0x360, URZ ;  /* 0x0000036011098890 */ /* 0x000fe2000fffe0ff */
[----:B------:R-:W-:Y:S01]  /*6a70*/  SEL R10, R10, RZ, P0 ;  /* 0x000000ff0a0a7207 */ /* 0x000fe20000000000 */
[----:B------:R-:W-:Y:S01]  /*6a80*/  VOTEU.ALL UP0, P1 ;  /* 0x0000000000ff7886 */ /* 0x000fe20000800000 */
[----:B------:R-:W-:Y:S01]  /*6a90*/  LOP3.LUT R9, R9, R0, RZ, 0x3c, !PT ;  /* 0x0000000009097212 */ /* 0x000fe200078e3cff */
[----:B------:R-:W-:Y:S01]  /*6aa0*/  IMAD.U32 R4, RZ, RZ, UR5 ;  /* 0x00000005ff047e24 */ /* 0x000fe2000f8e00ff */
[----:B------:R-:W-:Y:S02]  /*6ab0*/  UIADD3 UR45, UPT, UPT, UR7, UR60, URZ ;  /* 0x0000003c072d7290 */ /* 0x000fe4000fffe0ff */
[----:B------:R-:W-:Y:S03]  /*6ac0*/  UIADD3 UR46, UPT, UPT, UR13, UR57, URZ ;  /* 0x000000390d2e7290 */ /* 0x000fe6000fffe0ff */
[----:B------:R-:W-:Y:S01]  /*6ad0*/  IMAD.U32 R5, RZ, RZ, UR4 ;  /* 0x00000004ff057e24 */ /* 0x000fe2000f8e00ff */
[----:B------:R-:W-:Y:S04]  /*6ae0*/  @!P1 R2UR UR4, R4 ;  /* 0x00000000040492ca */ /* 0x000fe800000e0000 */
[----:B------:R-:W-:Y:S11]  /*6af0*/  @!P1 R2UR UR5, R5 ;  /* 0x00000000050592ca */ /* 0x000ff600000e0000 */
[----:B------:R-:W-:Y:S02]  /*6b00*/  @!UPT UIADD3 URZ, UPT, UPT, URZ, URZ, URZ ;  /* 0x000000fffffff290 */ /* 0x000fe4000fffe0ff */
[----:B------:R2:W-:Y:S01]  /*6b10*/  @!UP0 UTMALDG.3D [UR8], [UR4], desc[UR18] ;  /* 0x00001208040085b4 */ /* 0x0005e20008011000 */
[----:B------:R2:W-:Y:S01]  /*6b20*/  @!P1 SYNCS.ARRIVE.TRANS64.RED.A0TR RZ, [UR17+0x360], R3 ;  /* 0x00036003ffff99a7 */ /* 0x0005e20008300411 */
[----:B------:R-:W-:Y:S01]  /*6b30*/  SYNCS.ARRIVE.TRANS64.RED.A1T0 RZ, [UR48], RZ ;  /* 0x000000ffffff79a7 */ /* 0x000fe20008100430 */
[----:B------:R-:W-:Y:S05]  /*6b40*/  BRA.U UP2, `(.L_x_133) ;  /* 0xfffffff502747547 */ /* 0x000fea000b83ffff */
[----:B------:R-:W-:Y:S07]  /*6b50*/  MOV R0, UR17 ;  /* 0x0000001100007c02 */ /* 0x000fee0008000f00 */
.L_x_134:
[----:B---3--:R-:W-:-:S04]  /*6b60*/  SHF.L.U32 R2, R11, 0x1f, RZ ;  /* 0x0000001f0b027819 */ /* 0x008fc800000006ff */
[----:B------:R3:W4:Y:S03]  /*6b70*/  SYNCS.PHASECHK.TRANS64.TRYWAIT P0, [R0+URZ+0x368], R2 ;  /* 0x00036802000075a7 */ /* 0x00072600080011ff */
[----:B----4-:R-:W-:Y:S05]  /*6b80*/  @!P0 NANOSLEEP.SYNCS 0x989680 ;  /* 0x009896800000895d */ /* 0x010fea0003900000 */
[----:B------:R-:W4:Y:S02]  /*6b90*/  @!P0 SYNCS.PHASECHK.TRANS64 P0, [R0+URZ+0x368], R2 ;  /* 0x00036802000085a7 */ /* 0x000f2400080010ff */
[----:B-12-4-:R-:W-:Y:S05]  /*6ba0*/  @P0 EXIT ;  /* 0x000000000000094d */ /* 0x016fea0003800000 */
[----:B------:R-:W-:Y:S05]  /*6bb0*/  BRA `(.L_x_134) ;  /* 0xfffffffc00e87947 */ /* 0x000fea000383ffff */
.L_x_125:
[----:B------:R-:W-:-:S06]  /*6bc0*/  UISETP.GE.AND UP0, UPT, UR18, 0x4, UPT ;  /* 0x000000041200788c */ /* 0x000fcc000bf06270 */
[----:B------:R-:W-:-:S13]  /*6bd0*/  PLOP3.LUT P0, PT, PT, PT, UP0, 0x80, 0x8 ;  /* 0x000000000008781c */ /* 0x000fda0003f0f008 */
[----:B-1----:R-:W-:Y:S05]  /*6be0*/  @!P0 EXIT ;  /* 0x000000000000894d */ /* 0x002fea0003800000 */
[----:B------:R-:W-:Y:S01]  /*6bf0*/  BAR.SYNC.DEFER_BLOCKING 0x6, 0xa0 ;  /* 0x0182800000007b1d */ /* 0x000fe20000010000 */
[C---:B------:R-:W-:Y:S01]  /*6c00*/  IMAD.SHL.U32 R7, R69.reuse, 0x40, RZ ;  /* 0x0000004045077824 */ /* 0x040fe200078e00ff */
[----:B------:R-:W-:Y:S01]  /*6c10*/  CS2R R84, SRZ ;  /* 0x0000000000547805 */ /* 0x000fe2000001ff00 */
[C---:B------:R-:W-:Y:S01]  /*6c20*/  IMAD.SHL.U32 R4, R69.reuse, 0x20, RZ ;  /* 0x0000002045047824 */ /* 0x040fe200078e00ff */
[----:B------:R-:W-:Y:S01]  /*6c30*/  CS2R R82, SRZ ;  /* 0x0000000000527805 */ /* 0x000fe2000001ff00 */
[----:B------:R-:W-:Y:S01]  /*6c40*/  IMAD.SHL.U32 R5, R69, 0x8, RZ ;  /* 0x0000000845057824 */ /* 0x000fe200078e00ff */
[----:B------:R-:W-:Y:S01]  /*6c50*/  UMOV UR44, 0x400 ;  /* 0x00000400002c7882 */ /* 0x000fe20000000000 */
[----:B------:R-:W-:Y:S01]  /*6c60*/  LOP3.LUT R6, R7, 0x180, RZ, 0xc0, !PT ;  /* 0x0000018007067812 */ /* 0x000fe200078ec0ff */
[----:B------:R-:W-:Y:S01]  /*6c70*/  ULEA UR44, UR48, UR44, 0x18 ;  /* 0x0000002c302c7291 */ /* 0x000fe2000f8ec0ff */
[----:B------:R-:W-:Y:S01]  /*6c80*/  LOP3.LUT R4, R4, 0xc00, RZ, 0xc0, !PT ;  /* 0x00000c0004047812 */ /* 0x000fe200078ec0ff */
[----:B------:R-:W1:Y:S01]  /*6c90*/  LDC.64 R74, c[0x0][0x888] ;  /* 0x00022200ff4a7b82 */ /* 0x000e620000000a00 */
[----:B------:R-:W-:Y:S01]  /*6ca0*/  LOP3.LUT R5, R6, 0x30, R5, 0xf8, !PT ;  /* 0x0000003006057812 */ /* 0x000fe200078ef805 */
[C---:B------:R-:W-:Y:S01]  /*6cb0*/  IMAD.SHL.U32 R6, R69.reuse, 0x2, RZ ;  /* 0x0000000245067824 */ /* 0x040fe200078e00ff */
[--C-:B------:R-:W-:Y:S01]  /*6cc0*/  LOP3.LUT R4, R4, 0x40, R7.reuse, 0xf8, !PT ;  /* 0x0000004004047812 */ /* 0x100fe200078ef807 */
[C---:B------:R-:W-:Y:S01]  /*6cd0*/  IMAD.U32 R37, R69.reuse, 0x10000, RZ ;  /* 0x0001000045257824 */ /* 0x040fe200078e00ff */
[----:B------:R-:W-:Y:S01]  /*6ce0*/  UIADD3 UR4, UPT, UPT, UR44, 0x1600, URZ ;  /* 0x000016002c047890 */ /* 0x000fe2000fffe0ff */
[----:B------:R-:W-:Y:S01]  /*6cf0*/  IMAD.SHL.U32 R78, R69, 0x10, RZ ;  /* 0x00000010454e7824 */ /* 0x000fe200078e00ff */
[----:B------:R-:W-:Y:S01]  /*6d00*/  LOP3.LUT R5, R5, 0x20, R6, 0x78, !PT ;  /* 0x0000002005057812 */ /* 0x000fe200078e7806 */
[----:B------:R-:W2:Y:S01]  /*6d10*/  LDC.64 R76, c[0x0][0x890] ;  /* 0x00022400ff4c7b82 */ /* 0x000ea20000000a00 */
[----:B------:R-:W-:Y:S01]  /*6d20*/  LOP3.LUT R4, R4, 0x200, R7, 0xf8, !PT ;  /* 0x0000020004047812 */ /* 0x000fe200078ef807 */
[----:B------:R-:W-:Y:S01]  /*6d30*/  IMAD.MOV.U32 R36, RZ, RZ, RZ ;  /* 0x000000ffff247224 */ /* 0x000fe200078e00ff */
[----:B------:R-:W-:Y:S01]  /*6d40*/  LOP3.LUT R37, R37, 0x600000, RZ, 0xc0, !PT ;  /* 0x0060000025257812 */ /* 0x000fe200078ec0ff */
[----:B------:R-:W-:Y:S01]  /*6d50*/  IMAD.U32 R86, RZ, RZ, UR4 ;  /* 0x00000004ff567e24 */ /* 0x000fe2000f8e00ff */
[----:B------:R-:W-:Y:S01]  /*6d60*/  LOP3.LUT R79, R4, R5, RZ, 0xfc, !PT ;  /* 0x00000005044f7212 */ /* 0x000fe200078efcff */
[----:B------:R-:W3:Y:S01]  /*6d70*/  LDS R0, [UR44+0x430] ;  /* 0x0004302cff007984 */ /* 0x000ee20008000800 */
[----:B------:R-:W-:Y:S01]  /*6d80*/  LOP3.LUT R78, R78, 0x20, RZ, 0xc0, !PT ;  /* 0x000000204e4e7812 */ /* 0x000fe200078ec0ff */
[----:B------:R-:W4:Y:S01]  /*6d90*/  LDC.64 R72, c[0x0][0x8b0] ;  /* 0x00022c00ff487b82 */ /* 0x000f220000000a00 */
[----:B------:R-:W1:Y:S01]  /*6da0*/  LDCU UR50, c[0x0][0x370] ;  /* 0x00006e00ff3277ac */ /* 0x000e620008000800 */
[----:B------:R-:W-:Y:S01]  /*6db0*/  VIADD R4, R79, UR44 ;  /* 0x0000002c4f047c36 */ /* 0x000fe20008000000 */
[----:B------:R-:W1:Y:S04]  /*6dc0*/  LDCU.64 UR62, c[0x0][0x348] ;  /* 0x00006900ff3e77ac */ /* 0x000e680008000a00 */
[----:B------:R-:W-:Y:S01]  /*6dd0*/  IADD3 R78, PT, PT, -R78, 0x600, R4 ;  /* 0x000006004e4e7810 */ /* 0x000fe20007ffe104 */
[----:B------:R-:W1:Y:S01]  /*6de0*/  LDC.64 R70, c[0x0][0x8a8] ;  /* 0x00022a00ff467b82 */ /* 0x000e620000000a00 */
[----:B------:R-:W1:Y:S01]  /*6df0*/  LDCU UR43, c[0x0][0xb0c] ;  /* 0x00016180ff2b77ac */ /* 0x000e620008000800 */
[----:B------:R-:W1:Y:S01]  /*6e00*/  LDCU UR39, c[0x0][0xb30] ;  /* 0x00016600ff2777ac */ /* 0x000e620008000800 */
[----:B------:R-:W1:Y:S01]  /*6e10*/  LDCU.64 UR58, c[0x0][0x888] ;  /* 0x00011100ff3a77ac */ /* 0x000e620008000a00 */
[----:B------:R-:W1:Y:S01]  /*6e20*/  LDCU.64 UR40, c[0x0][0xb28] ;  /* 0x00016500ff2877ac */ /* 0x000e620008000a00 */
[----:B------:R-:W1:Y:S01]  /*6e30*/  LDCU.128 UR52, c[0x0][0xb10] ;  /* 0x00016200ff3477ac */ /* 0x000e620008000c00 */
[----:B------:R-:W1:Y:S01]  /*6e40*/  LDCU UR49, c[0x0][0x374] ;  /* 0x00006e80ff3177ac */ /* 0x000e620008000800 */
[----:B------:R-:W-:Y:S01]  /*6e50*/  UIADD3 UR56, UPT, UPT, UR44, 0x600, URZ ;  /* 0x000006002c387890 */ /* 0x000fe2000fffe0ff */
[----:B---3--:R-:W-:-:S11]  /*6e60*/  IMAD.IADD R37, R0, 0x1, R37 ;  /* 0x0000000100257824 */ /* 0x008fd600078e0225 */
.L_x_152:
[----:B------:R-:W-:Y:S02]  /*6e70*/  LEA R3, R82, UR44, 0x3 ;  /* 0x0000002c52037c11 */ /* 0x000fe4000f8e18ff */
[----:B------:R-:W-:Y:S02]  /*6e80*/  SHF.L.U32 R0, R84, 0x1f, RZ ;  /* 0x0000001f54007819 */ /* 0x000fe400000006ff */
[----:B-1----:R-:W-:Y:S02]  /*6e90*/  LEA R4, R82, UR44, 0x4 ;  /* 0x0000002c52047c11 */ /* 0x002fe4000f8e20ff */
[----:B------:R-:W3:Y:S02]  /*6ea0*/  SYNCS.PHASECHK.TRANS64.TRYWAIT P0, [R3+URZ+0x380], R0 ;  /* 0x00038000030075a7 */ /* 0x000ee400080011ff */
[----:B--23--:R-:W-:Y:S05]  /*6eb0*/  @!P0 BRA `(.L_x_135) ;  /* 0x0000003400708947 */ /* 0x00cfea0003800000 */
.L_x_284:
[----:B------:R-:W1:Y:S01]  /*6ec0*/  LDS.128 R4, [R4+0x410] ;  /* 0x0004100004047984 */ /* 0x000e620000000c00 */
[----:B------:R-:W-:Y:S01]  /*6ed0*/  UISETP.GE.AND UP0, UPT, UR42, 0x1, UPT ;  /* 0x000000012a00788c */ /* 0x000fe2000bf06270 */
[----:B------:R-:W-:Y:S01]  /*6ee0*/  @!PT LDS RZ, [RZ] ;  /* 0x00000000fffff984 */ /* 0x000fe20000000800 */
[----:B------:R-:W-:Y:S01]  /*6ef0*/  @!PT LDS RZ, [RZ] ;  /* 0x00000000fffff984 */ /* 0x000fe20000000800 */
[----:B------:R-:W-:Y:S01]  /*6f00*/  @!PT LDS RZ, [RZ] ;  /* 0x00000000fffff984 */ /* 0x000fe20000000800 */
[----:B------:R-:W-:Y:S01]  /*6f10*/  @!PT LDS RZ, [RZ] ;  /* 0x00000000fffff984 */ /* 0x000fe20000000800 */
[----:B------:R2:W-:Y:S06]  /*6f20*/  MEMBAR.ALL.CTA ;  /* 0x0000000000007992 */ /* 0x0005ec0000008000 */
[----:B--2---:R-:W2:Y:S01]  /*6f30*/  FENCE.VIEW.ASYNC.S ;  /* 0x00000000000073c6 */ /* 0x004ea20000000000 */
[----:B-1----:R-:W-:Y:S11]  /*6f40*/  LOP3.LUT P0, RZ, R6, 0x1, RZ, 0xc0, !PT ;  /* 0x0000000106ff7812 */ /* 0x002ff6000780c0ff */
[----:B------:R-:W-:Y:S02]  /*6f50*/  @!UPT UIADD3 URZ, UPT, UPT, URZ, URZ, URZ ;  /* 0x000000fffffff290 */ /* 0x000fe4000fffe0ff */
[----:B--2---:R-:W-:Y:S01]  /*6f60*/  VOTEU.ANY UP1, P0 ;  /* 0x0000000000ff7886 */ /* 0x004fe20000020100 */
[----:B------:R-:W-:Y:S01]  /*6f70*/  PLOP3.LUT P0, PT, PT, PT, UP1, 0x80, 0x8 ;  /* 0x000000000008781c */ /* 0x000fe20003f0f018 */
[----:B------:R-:W-:Y:S11]  /*6f80*/  UP2UR UR47, UPR, URZ, 0x2 ;  /* 0x00000002ff2f7883 */ /* 0x000ff60008000000 */
[----:B------:R-:W-:Y:S01]  /*6f90*/  @!UPT UIADD3 URZ, UPT, UPT, URZ, URZ, URZ ;  /* 0x000000fffffff290 */ /* 0x000fe2000fffe0ff */
[----:B---3--:R-:W-:Y:S02]  /*6fa0*/  @P0 SHF.R.U32.HI R0, RZ, 0x10, R5 ;  /* 0x00000010ff000819 */ /* 0x008fe40000011605 */
        /* <DEDUP_REMOVED lines=12> */
[----:B------:R-:W2:Y:S01]  /*7070*/  LDCU UR12, c[0x0][0xb20] ;  /* 0x00016400ff0c77ac */ /* 0x000ea20008000800 */
[----:B------:R-:W-:Y:S02]  /*7080*/  UIMAD.WIDE.U32 UR4, UR49, UR55, URZ ;  /* 0x00000037310472a5 */ /* 0x000fe4000f8e00ff */
[----:B------:R-:W-:Y:S02]  /*7090*/  UIMAD.WIDE.U32 UR6, UR50, UR52, URZ ;  /* 0x00000034320672a5 */ /* 0x000fe4000f8e00ff */
[----:B------:R-:W-:Y:S02]  /*70a0*/  UISETP.NE.AND UP0, UPT, UR54, 0x1, UPT ;  /* 0x000000013600788c */ /* 0x000fe4000bf05270 */
[----:B------:R-:W-:Y:S02]  /*70b0*/  UIMAD.WIDE.U32 UR8, UR37, UR55, URZ ;  /* 0x00000037250872a5 */ /* 0x000fe4000f8e00ff */
[----:B------:R-:W-:Y:S02]  /*70c0*/  UIMAD.WIDE.U32 UR10, UR38, UR52, URZ ;  /* 0x00000034260a72a5 */ /* 0x000fe4000f8e00ff */
[----:B------:R-:W-:Y:S02]  /*70d0*/  UISETP.NE.AND UP1, UPT, UR43, 0x1, UPT ;  /* 0x000000012b00788c */ /* 0x000fe4000bf25270 */
[----:B------:R-:W-:Y:S01]  /*70e0*/  UISETP.NE.AND UP2, UPT, UR42, 0x1, UPT ;  /* 0x000000012a00788c */ /* 0x000fe2000bf45270 */
[----:B------:R-:W-:Y:S02]  /*70f0*/  UMOV UR4, UR5 ;  /* 0x0000000500047c82 */ /* 0x000fe40008000000 */
[----:B--2---:R-:W-:Y:S03]  /*7100*/  USHF.R.U32.HI UR5, URZ, UR12, UR4 ;  /* 0x0000000cff057299 */ /* 0x004fe60008011604 */
[----:B------:R-:W-:Y:S02]  /*7110*/  UMOV UR4, UR7 ;  /* 0x0000000700047c82 */ /* 0x000fe40008000000 */
[----:B------:R-:W-:Y:S02]  /*7120*/  USHF.R.U32.HI UR7, URZ, UR53, UR4 ;  /* 0x00000035ff077299 */ /* 0x000fe40008011604 */
[----:B------:R-:W-:Y:S02]  /*7130*/  USEL UR4, UR49, UR5, !UP0 ;  /* 0x0000000531047287 */ /* 0x000fe4000c000000 */
[----:B------:R-:W-:Y:S01]  /*7140*/  USEL UR7, UR50, UR7, !UP1 ;  /* 0x0000000732077287 */ /* 0x000fe2000c800000 */
[----:B------:R-:W-:Y:S01]  /*7150*/  UMOV UR5, UR9 ;  /* 0x0000000900057c82 */ /* 0x000fe20008000000 */
[----:B------:R-:W-:Y:S02]  /*7160*/  UIMAD.WIDE.U32 UR8, UR4, UR40, URZ ;  /* 0x00000028040872a5 */ /* 0x000fe4000f8e00ff */
[----:B------:R-:W-:Y:S03]  /*7170*/  USHF.R.U32.HI UR6, URZ, UR12, UR5 ;  /* 0x0000000cff067299 */ /* 0x000fe60008011605 */
[----:B------:R-:W-:Y:S01]  /*7180*/  UMOV UR5, UR11 ;  /* 0x0000000b00057c82 */ /* 0x000fe20008000000 */
[----:B------:R-:W-:Y:S02]  /*7190*/  UIMAD.WIDE.U32 UR10, UR7, UR40, URZ ;  /* 0x00000028070a72a5 */ /* 0x000fe4000f8e00ff */
[----:B------:R-:W-:Y:S02]  /*71a0*/  USHF.R.U32.HI UR12, URZ, UR53, UR5 ;  /* 0x00000035ff0c7299 */ /* 0x000fe40008011605 */
[----:B------:R-:W-:Y:S01]  /*71b0*/  USEL UR6, UR37, UR6, !UP0 ;  /* 0x0000000625067287 */ /* 0x000fe2000c000000 */
[----:B------:R-:W-:Y:S02]  /*71c0*/  UMOV UR5, UR9 ;  /* 0x0000000900057c82 */ /* 0x000fe40008000000 */
[----:B------:R-:W-:Y:S01]  /*71d0*/  UMOV UR10, UR11 ;  /* 0x0000000b000a7c82 */ /* 0x000fe20008000000 */
[----:B------:R-:W-:Y:S02]  /*71e0*/  @UP2 USHF.R.U32.HI UR4, URZ, UR41, UR5 ;  /* 0x00000029ff042299 */ /* 0x000fe40008011605 */
[----:B------:R-:W-:Y:S02]  /*71f0*/  @UP2 USHF.R.U32.HI UR7, URZ, UR41, UR10 ;  /* 0x00000029ff072299 */ /* 0x000fe4000801160a */
[----:B------:R-:W-:Y:S02]  /*7200*/  UIMAD UR4, UR42, UR4, URZ ;  /* 0x000000042a0472a4 */ /* 0x000fe4000f8e02ff */
[----:B------:R-:W-:Y:S02]  /*7210*/  UIMAD.WIDE.U32 UR10, UR6, UR40, URZ ;  /* 0x00000028060a72a5 */ /* 0x000fe4000f8e00ff */
[----:B------:R-:W-:Y:S02]  /*7220*/  USEL UR5, UR38, UR12, !UP1 ;  /* 0x0000000c26057287 */ /* 0x000fe4000c800000 */
[----:B------:R-:W-:Y:S02]  /*7230*/  UIMAD UR8, UR42, UR7, URZ ;  /* 0x000000072a0872a4 */ /* 0x000fe4000f8e02ff */
[----:B------:R-:W-:Y:S03]  /*7240*/  UISETP.GE.AND UP0, UPT, UR6, UR4, UPT ;  /* 0x000000040600728c */ /* 0x000fe6000bf06270 */
[----:B------:R-:W-:Y:S01]  /*7250*/  UMOV UR4, UR11 ;  /* 0x0000000b00047c82 */ /* 0x000fe20008000000 */
[----:B------:R-:W-:Y:S02]  /*7260*/  UISETP.GE.OR UP0, UPT, UR5, UR8, UP0 ;  /* 0x000000080500728c */ /* 0x000fe40008706670 */
[----:B------:R-:W-:Y:S02]  /*7270*/  USHF.R.U32.HI UR4, URZ, UR41, UR4 ;  /* 0x00000029ff047299 */ /* 0x000fe40008011604 */
[----:B------:R-:W-:Y:S02]  /*7280*/  UIMAD.WIDE.U32 UR8, UR5, UR40, URZ ;  /* 0x00000028050872a5 */ /* 0x000fe4000f8e00ff */
[----:B------:R-:W-:Y:S02]  /*7290*/  USEL UR11, UR6, UR4, !UP2 ;  /* 0x00000004060b7287 */ /* 0x000fe4000d000000 */
[----:B------:R-:W-:Y:S02]  /*72a0*/  UIADD3 UR8, UPT, UPT, -UR5, URZ, URZ ;  /* 0x000000ff05087290 */ /* 0x000fe4000fffe1ff */
[----:B------:R-:W-:Y:S01]  /*72b0*/  UIADD3 UR10, UPT, UPT, -UR11, URZ, URZ ;  /* 0x000000ff0b0a7290 */ /* 0x000fe2000fffe1ff */
[----:B------:R-:W-:Y:S01]  /*72c0*/  @!UP0 UMOV UR4, UR9 ;  /* 0x0000000900048c82 */ /* 0x000fe20008000000 */
[----:B------:R-:W-:Y:S02]  /*72d0*/  UIADD3 UR9, UPT, UPT, -UR6, URZ, URZ ;  /* 0x000000ff06097290 */ /* 0x000fe4000fffe1ff */
[----:B------:R-:W-:Y:S02]  /*72e0*/  @!UP0 USHF.R.U32.HI UR4, URZ, UR41, UR4 ;  /* 0x00000029ff048299 */ /* 0x000fe40008011604 */
[----:B------:R-:W-:Y:S02]  /*72f0*/  UIMAD UR10, UR42, UR10, UR6 ;  /* 0x0000000a2a0a72a4 */ /* 0x000fe4000f8e0206 */
[----:B------:R-:W-:Y:S04]  /*7300*/  @!UP0 USEL UR4, UR5, UR4, !UP2 ;  /* 0x0000000405048287 */ /* 0x000fe8000d000000 */
[----:B------:R-:W-:Y:S02]  /*7310*/  @!UP0 UIMAD UR10, UR7, UR10, UR4 ;  /* 0x0000000a070a82a4 */ /* 0x000fe4000f8e0204 */
[----:B------:R-:W-:Y:S02]  /*7320*/  @!UP0 UIADD3 UR11, UPT, UPT, UR11, -UR4, URZ ;  /* 0x800000040b0b8290 */ /* 0x000fe4000fffe0ff */
[----:B------:R-:W-:Y:S02]  /*7330*/  UIMAD UR7, UR43, UR8, UR38 ;  /* 0x000000082b0772a4 */ /* 0x000fe4000f8e0226 */
[----:B------:R-:W-:Y:S02]  /*7340*/  @!UP0 UIMAD UR6, UR11, UR42, UR5 ;  /* 0x0000002a0b0682a4 */ /* 0x000fe4000f8e0205 */
[----:B------:R-:W-:Y:S01]  /*7350*/  UIMAD UR4, UR54, UR9, UR37 ;  /* 0x00000009360472a4 */ /* 0x000fe2000f8e0225 */
[----:B------:R-:W-:Y:S02]  /*7360*/  @!UP0 UMOV UR5, UR10 ;  /* 0x0000000a00058c82 */ /* 0x000fe40008000000 */
[----:B------:R-:W-:Y:S02]  /*7370*/  UIMAD UR38, UR5, UR43, UR7 ;  /* 0x0000002b052672a4 */ /* 0x000fe4000f8e0207 */
[----:B------:R-:W-:Y:S11]  /*7380*/  UIMAD UR37, UR6, UR54, UR4 ;  /* 0x00000036062572a4 */ /* 0x000ff6000f8e0204 */
[----:B------:R-:W-:Y:S01]  /*7390*/  @!UPT UIADD3 URZ, UPT, UPT, URZ, URZ, URZ ;  /* 0x000000fffffff290 */ /* 0x000fe2000fffe0ff */
.L_x_136:
[----:B------:R-:W-:Y:S01]  /*73a0*/  UISETP.NE.AND UP0, UPT, UR39, 0x1, UPT ;  /* 0x000000012700788c */ /* 0x000fe2000bf05270 */
[----:B------:R-:W-:Y:S10]  /*73b0*/  IADD3 R82, PT, PT, R82, 0x1, RZ ;  /* 0x0000000152527810 */ /* 0x000ff40007ffe0ff */
[----:B------:R-:W2:Y:S01]  /*73c0*/  @!UP0 LDCU.128 UR12, c[0x0][0xb10] ;  /* 0x00016200ff0c87ac */ /* 0x000ea20008000c00 */
[----:B------:R-:W3:Y:S01]  /*73d0*/  @!UP0 LDCU UR5, c[0x0][0xb0c] ;  /* 0x00016180ff0587ac */ /* 0x000ee20008000800 */
[----:B------:R-:W4:Y:S01]  /*73e0*/  @!UP0 LDCU UR10, c[0x0][0xb20] ;  /* 0x00016400ff0a87ac */ /* 0x000f220008000800 */
[----:B--2---:R-:W-:Y:S02]  /*73f0*/  UIMAD.WIDE.U32 UR8, UR38, UR12, URZ ;  /* 0x0000000c260872a5 */ /* 0x004fe4000f8e00ff */
[----:B------:R-:W-:Y:S02]  /*7400*/  UIMAD.WIDE.U32 UR6, UR37, UR15, URZ ;  /* 0x0000000f250672a5 */ /* 0x000fe4000f8e00ff */
[----:B------:R-:W-:Y:S03]  /*7410*/  @!UP0 UISETP.NE.AND UP1, UPT, UR14, 0x1, UPT ;  /* 0x000000010e00888c */ /* 0x000fe6000bf25270 */
[----:B------:R-:W-:Y:S01]  /*7420*/  @!UP0 UMOV UR4, UR9 ;  /* 0x0000000900048c82 */ /* 0x000fe20008000000 */
[----:B---3--:R-:W-:Y:S02]  /*7430*/  @!UP0 UISETP.NE.AND UP2, UPT, UR5, 0x1, UPT ;  /* 0x000000010500888c */ /* 0x008fe4000bf45270 */
[----:B------:R-:W-:Y:S01]  /*7440*/  @!UP0 USHF.R.U32.HI UR4, URZ, UR13, UR4 ;  /* 0x0000000dff048299 */ /* 0x000fe20008011604 */
[----:B------:R-:W-:Y:S02]  /*7450*/  @!UP0 UMOV UR6, UR7 ;  /* 0x0000000700068c82 */ /* 0x000fe40008000000 */
[----:B----4-:R-:W-:Y:S02]  /*7460*/  @!UP0 USHF.R.U32.HI UR6, URZ, UR10, UR6 ;  /* 0x0000000aff068299 */ /* 0x010fe40008011606 */
[----:B------:R-:W-:Y:S02]  /*7470*/  @!UP0 USEL UR7, UR38, UR4, !UP2 ;  /* 0x0000000426078287 */ /* 0x000fe4000d000000 */
[----:B------:R-:W-:Y:S04]  /*7480*/  @!UP0 USEL UR6, UR37, UR6, !UP1 ;  /* 0x0000000625068287 */ /* 0x000fe8000c800000 */
[----:B------:R-:W-:Y:S02]  /*7490*/  @!UP0 UIADD3 UR4, UPT, UPT, -UR7, UR6, URZ ;  /* 0x0000000607048290 */ /* 0x000fe4000fffe1ff */
[----:B------:R-:W-:Y:S02]  /*74a0*/  @!UP0 UIADD3 UR6, UPT, UPT, UR7, -UR6, URZ ;  /* 0x8000000607068290 */ /* 0x000fe4000fffe0ff */
[----:B------:R-:W-:Y:S02]  /*74b0*/  @!UP0 UIMAD UR38, UR4, UR5, UR38 ;  /* 0x00000005042682a4 */ /* 0x000fe4000f8e0226 */
[----:B------:R-:W-:Y:S02]  /*74c0*/  @!UP0 UIMAD UR37, UR6, UR14, UR37 ;  /* 0x0000000e062582a4 */ /* 0x000fe4000f8e0225 */
[----:B------:R-:W-:Y:S09]  /*74d0*/  ULOP3.LUT UP0, URZ, UR56, 0x1b0, URZ, 0xc0, !UPT ;  /* 0x000001b038ff7892 */ /* 0x000ff2000f80c0ff */
[----:B------:R-:W-:Y:S05]  /*74e0*/  BRA.U !UP0, `(.L_x_137) ;  /* 0x0000000108407547 */ /* 0x000fea000b800000 */
[----:B------:R-:W2:Y:S01]  /*74f0*/  LDCU.64 UR8, c[0x4][0x80] ;  /* 0x01001000ff0877ac */ /* 0x000ea20008000a00 */
[----:B------:R-:W-:Y:S01]  /*7500*/  MOV R3, 0x0 ;  /* 0x0000000000037802 */ /* 0x000fe20000000f00 */
[----:B------:R-:W-:Y:S02]  /*7510*/  HFMA2 R12, -RZ, RZ, 0, 5.9604644775390625e-08 ;  /* 0x00000001ff0c7431 */ /* 0x000fe400000001ff */
[----:B------:R-:W-:Y:S02]  /*7520*/  IMAD.MOV.U32 R8, RZ, RZ, 0x70 ;  /* 0x00000070ff087424 */ /* 0x000fe400078e00ff */
[----:B------:R-:W-:Y:S01]  /*7530*/  IMAD.MOV.U32 R13, RZ, RZ, RZ ;  /* 0x000000ffff0d7224 */ /* 0x000fe200078e00ff */
[----:B------:R-:W3:Y:S01]  /*7540*/  LDCU.64 UR6, c[0x4][0x88] ;  /* 0x01001100ff0677ac */ /* 0x000ee20008000a00 */
[----:B------:R-:W4:Y:S01]  /*7550*/  LDC.64 R2, c[0x4][R3] ;  /* 0x0100000003027b82 */ /* 0x000f220000000a00 */
[----:B------:R-:W1:Y:S01]  /*7560*/  LDCU.64 UR4, c[0x4][0x8] ;  /* 0x01000100ff0477ac */ /* 0x000e620008000a00 */
[----:B--2---:R-:W-:Y:S01]  /*7570*/  MOV R5, UR9 ;  /* 0x0000000900057c02 */ /* 0x004fe20008000f00 */
[----:B------:R-:W-:Y:S01]  /*7580*/  IMAD.U32 R4, RZ, RZ, UR8 ;  /* 0x00000008ff047e24 */ /* 0x000fe2000f8e00ff */
[----:B---3--:R-:W-:Y:S01]  /*7590*/  MOV R7, UR7 ;  /* 0x0000000700077c02 */ /* 0x008fe20008000f00 */
[----:B------:R-:W-:Y:S01]  /*75a0*/  IMAD.U32 R6, RZ, RZ, UR6 ;  /* 0x00000006ff067e24 */ /* 0x000fe2000f8e00ff */
[----:B-1----:R-:W-:Y:S01]  /*75b0*/  MOV R11, UR5 ;  /* 0x00000005000b7c02 */ /* 0x002fe20008000f00 */
[----:B------:R-:W-:Y:S02]  /*75c0*/  IMAD.U32 R10, RZ, RZ, UR4 ;  /* 0x00000004ff0a7e24 */ /* 0x000fe4000f8e00ff */
[----:B------:R-:W-:Y:S07]  /*75d0*/  LEPC R20, `(.L_x_137) ;  /* 0x000000001014794e */ /* 0x000fee0000000000 */
[----:B----45:R-:W-:Y:S05]  /*75e0*/  CALL.ABS.NOINC R2 ;  /* 0x0000000002007343 */ /* 0x030fea0003c00000 */
.L_x_137:
[----:B------:R-:W-:Y:S01]  /*75f0*/  LOP3.LUT P0, RZ, R86, 0x1b0, RZ, 0xc0, !PT ;  /* 0x000001b056ff7812 */ /* 0x000fe2000780c0ff */
[----:B------:R-:W-:Y:S11]  /*7600*/  BSSY.RECONVERGENT B6, `(.L_x_138) ;  /* 0x0000013000067945 */ /* 0x000ff60003800200 */
[----:B------:R-:W-:Y:S01]  /*7610*/  @!UPT UIADD3 URZ, UPT, UPT, URZ, URZ, URZ ;  /* 0x000000fffffff290 */ /* 0x000fe2000fffe0ff */
[----:B------:R-:W-:Y:S05]  /*7620*/  @!P0 BRA `(.L_x_139) ;  /* 0x0000000000408947 */ /* 0x000fea0003800000 */
        /* <DEDUP_REMOVED lines=16> */
.L_x_139:
[----:B------:R-:W-:Y:S05]  /*7730*/  BSYNC.RECONVERGENT B6 ;  /* 0x0000000000067941 */ /* 0x000fea0003800200 */
.L_x_138:
[----:B------:R-:W-:Y:S01]  /*7740*/  ISETP.NE.U32.AND P3, PT, R76, RZ, PT ;  /* 0x000000ff4c00720c */ /* 0x000fe20003f65070 */
[----:B------:R-:W-:Y:S01]  /*7750*/  UISETP.NE.AND UP1, UPT, UR61, URZ, UPT ;  /* 0x000000ff3d00728c */ /* 0x000fe2000bf25270 */
[----:B------:R-:W-:Y:S02]  /*7760*/  ISETP.NE.U32.AND P4, PT, R72, RZ, PT ;  /* 0x000000ff4800720c */ /* 0x000fe40003f85070 */
[----:B------:R-:W-:Y:S02]  /*7770*/  ISETP.NE.AND.EX P3, PT, R77, RZ, PT, P3 ;  /* 0x000000ff4d00720c */ /* 0x000fe40003f65330 */
[----:B------:R-:W-:Y:S02]  /*7780*/  PLOP3.LUT P1, PT, PT, PT, PT, 0x8, 0x80 ;  /* 0x000000000080781c */ /* 0x000fe40003f2e170 */
[----:B------:R-:W-:Y:S02]  /*7790*/  PLOP3.LUT P0, PT, PT, PT, UP1, 0x80, 0x8 ;  /* 0x000000000008781c */ /* 0x000fe40003f0f018 */
[----:B------:R-:W-:Y:S02]  /*77a0*/  ISETP.NE.AND.EX P4, PT, R73, RZ, PT, P4 ;  /* 0x000000ff4900720c */ /* 0x000fe40003f85340 */
[----:B------:R-:W2:Y:S09]  /*77b0*/  @UP1 LDCU.64 UR4, c[0x0][0x888] ;  /* 0x00011100ff0417ac */ /* 0x000eb20008000a00 */
[----:B------:R-:W-:Y:S01]  /*77c0*/  @P0 PLOP3.LUT P1, PT, P3, PT, PT, 0x80, 0x8 ;  /* 0x000000000008081c */ /* 0x000fe20001f2f070 */
[----:B--2---:R-:W-:Y:S04]  /*77d0*/  @UP1 UISETP.NE.U32.AND UP0, UPT, UR4, URZ, UPT ;  /* 0x000000ff0400128c */ /* 0x004fe8000bf05070 */
[----:B------:R-:W-:Y:S04]  /*77e0*/  @UP1 UISETP.NE.AND.EX UP0, UPT, UR5, URZ, UPT, UP0 ;  /* 0x000000ff0500128c */ /* 0x000fe8000bf05300 */
[----:B------:R-:W-:Y:S01]  /*77f0*/  @UP1 USEL UR4, URZ, 0xffffffff, UP0 ;  /* 0xffffffffff041887 */ /* 0x000fe20008000000 */
[----:B------:R-:W-:Y:S11]  /*7800*/  @!P3 BRA `(.L_x_140) ;  /* 0x000000000030b947 */ /* 0x000ff60003800000 */
[----:B------:R-:W-:Y:S01]  /*7810*/  ISETP.NE.U32.AND P2, PT, R74, RZ, PT ;  /* 0x000000ff4a00720c */ /* 0x000fe20003f45070 */
[----:B------:R-:W2:Y:S01]  /*7820*/  LDCU.64 UR6, c[0x0][0x358] ;  /* 0x00006b00ff0677ac */ /* 0x000ea20008000a00 */
[----:B------:R-:W-:Y:S02]  /*7830*/  IMAD.MOV.U32 R80, RZ, RZ, 0x1 ;  /* 0x00000001ff507424 */ /* 0x000fe400078e00ff */
[----:B------:R-:W-:Y:S11]  /*7840*/  ISETP.NE.AND.EX P2, PT, R75, RZ, PT, P2 ;  /* 0x000000ff4b00720c */ /* 0x000ff60003f45320 */
[----:B------:R-:W-:Y:S02]  /*7850*/  @!UPT UIADD3 URZ, UPT, UPT, URZ, URZ, URZ ;  /* 0x000000fffffff290 */ /* 0x000fe4000fffe0ff */
[----:B------:R-:W3:Y:S01]  /*7860*/  @P2 LDC.64 R2, c[0x0][0x888] ;  /* 0x00022200ff022b82 */ /* 0x000ee20000000a00 */
[----:B-1----:R-:W-:Y:S04]  /*7870*/  @P2 IMAD R0, R76, UR36, RZ ;  /* 0x000000244c002c24 */ /* 0x002fe8000f8e02ff */
[----:B---3--:R-:W-:Y:S04]  /*7880*/  @P2 IMAD.WIDE R2, R0, 0x4, R2 ;  /* 0x0000000400022825 */ /* 0x008fe800078e0202 */
[----:B------:R-:W-:Y:S01]  /*7890*/  HFMA2 R0, -RZ, RZ, 0, 5.9604644775390625e-08 ;  /* 0x00000001ff007431 */ /* 0x000fe200000001ff */
[----:B--2--5:R2:W5:Y:S04]  /*78a0*/  @P2 LDG.E R39, desc[UR6][R2.64] ;  /* 0x0000000602272981 */ /* 0x024568000c1e1900 */
[----:B------:R-:W-:Y:S01]  /*78b0*/  @!P2 PRMT R80, R0, 0x7610, R80 ;  /* 0x000076100050a816 */ /* 0x000fe20000000050 */
[----:B--2---:R-:W3:Y:S06]  /*78c0*/  @!P2 LDC R39, c[0x0][0x880] ;  /* 0x00022000ff27ab82 */ /* 0x004eec0000000800 */
.L_x_140:
[----:B------:R-:W-:Y:S05]  /*78d0*/  @!P4 BRA `(.L_x_141) ;  /* 0x000000000024c947 */ /* 0x000fea0003800000 */
[----:B------:R-:W-:Y:S01]  /*78e0*/  ISETP.NE.U32.AND P2, PT, R70, RZ, PT ;  /* 0x000000ff4600720c */ /* 0x000fe20003f45070 */
[----:B------:R-:W2:Y:S03]  /*78f0*/  LDCU.64 UR6, c[0x0][0x358] ;  /* 0x00006b00ff0677ac */ /* 0x000ea60008000a00 */
[----:B------:R-:W-:Y:S11]  /*7900*/  ISETP.NE.AND.EX P2, PT, R71, RZ, PT, P2 ;  /* 0x000000ff4700720c */ /* 0x000ff60003f45320 */
[----:B------:R-:W-:Y:S02]  /*7910*/  @!UPT UIADD3 URZ, UPT, UPT, URZ, URZ, URZ ;  /* 0x000000fffffff290 */ /* 0x000fe4000fffe0ff */
[----:B------:R-:W4:Y:S01]  /*7920*/  @P2 LDC.64 R2, c[0x0][0x8a8] ;  /* 0x00022a00ff022b82 */ /* 0x000f220000000a00 */
[----:B-1----:R-:W-:Y:S04]  /*7930*/  @P2 IMAD R0, R72, UR36, RZ ;  /* 0x0000002448002c24 */ /* 0x002fe8000f8e02ff */
[----:B----4-:R-:W-:Y:S05]  /*7940*/  @P2 IMAD.WIDE R2, R0, 0x4, R2 ;  /* 0x0000000400022825 */ /* 0x010fea00078e0202 */
[----:B--2--5:R2:W5:Y:S02]  /*7950*/  @P2 LDG.E R38, desc[UR6][R2.64] ;  /* 0x0000000602262981 */ /* 0x024564000c1e1900 */
[----:B--2---:R-:W4:Y:S02]  /*7960*/  @!P2 LDC R38, c[0x0][0x8a0] ;  /* 0x00022800ff26ab82 */ /* 0x004f240000000800 */
.L_x_141:
[----:B---3-5:R-:W-:Y:S01]  /*7970*/  @P0 ISETP.NE.AND P4, PT, R39, RZ, PT ;  /* 0x000000ff2700020c */ /* 0x028fe20003f85270 */
[----:B-1----:R-:W-:Y:S01]  /*7980*/  IMAD.U32 R0, RZ, RZ, UR4 ;  /* 0x00000004ff007e24 */ /* 0x002fe2000f8e00ff */
[----:B------:R-:W-:Y:S01]  /*7990*/  @P0 LOP3.LUT P2, RZ, R80, 0xff, RZ, 0xc0, !PT ;  /* 0x000000ff50ff0812 */ /* 0x000fe2000784c0ff */
[----:B------:R-:W-:Y:S01]  /*79a0*/  BSSY B1, `(.L_x_142) ;  /* 0x0000039000017945 */ /* 0x000fe20003800000 */
[----:B------:R-:W-:Y:S02]  /*79b0*/  @P0 SEL R2, RZ, 0xffffffff, P4 ;  /* 0xffffffffff020807 */ /* 0x000fe40002000000 */
[----:B------:R-:W-:Y:S02]  /*79c0*/  CS2R R46, SRZ ;  /* 0x00000000002e7805 */ /* 0x000fe4000001ff00 */
[----:B------:R-:W-:Y:S02]  /*79d0*/  LEA R16, R36, UR44, 0x3 ;  /* 0x0000002c24107c11 */ /* 0x000fe4000f8e18ff */
[----:B------:R-:W-:Y:S02]  /*79e0*/  CS2R R44, SRZ ;  /* 0x00000000002c7805 */ /* 0x000fe4000001ff00 */
[----:B------:R-:W-:Y:S02]  /*79f0*/  @P1 SEL R2, R0, R2, !P2 ;  /* 0x0000000200021207 */ /* 0x000fe40005000000 */
[----:B------:R-:W-:Y:S02]  /*7a00*/  CS2R R42, SRZ ;  /* 0x00000000002a7805 */ /* 0x000fe4000001ff00 */
[----:B------:R-:W-:Y:S02]  /*7a10*/  SHF.L.U32 R3, R85, 0x1f, RZ ;  /* 0x0000001f55037819 */ /* 0x000fe400000006ff */
[----:B------:R-:W-:Y:S02]  /*7a20*/  CS2R R40, SRZ ;  /* 0x0000000000287805 */ /* 0x000fe4000001ff00 */
[----:B------:R-:W-:Y:S02]  /*7a30*/  @P0 LOP3.LUT R2, R2, 0x1, RZ, 0xc0, !PT ;  /* 0x0000000102020812 */ /* 0x000fe400078ec0ff */
[----:B------:R-:W-:Y:S02]  /*7a40*/  PLOP3.LUT P5, PT, PT, PT, PT, 0x8, 0x80 ;  /* 0x000000000080781c */ /* 0x000fe40003fae170 */
[----:B------:R-:W-:Y:S02]  /*7a50*/  ISETP.NE.U32.OR P1, PT, R2, 0x1, !P0 ;  /* 0x000000010200780c */ /* 0x000fe40004725470 */
[----:B------:R-:W-:Y:S11]  /*7a60*/  LEA.HI R2, R36, R36, RZ, 0x1 ;  /* 0x0000002424027211 */ /* 0x000ff600078f08ff */
[----:B------:R-:W-:Y:S04]  /*7a70*/  @P1 SHF.L.U32 R0, R83, 0x1f, RZ ;  /* 0x0000001f53001819 */ /* 0x000fe800000006ff */
[----:B------:R1:W2:Y:S01]  /*7a80*/  @P1 SYNCS.PHASECHK.TRANS64.TRYWAIT P0, [UR44+0x360], R0 ;  /* 0x00036000ff0015a7 */ /* 0x0002a2000800112c */
[----:B------:R3:W3:Y:S01]  /*7a90*/  SYNCS.PHASECHK.TRANS64.TRYWAIT P4, [R16+URZ+0x3a0], R3 ;  /* 0x0003a003100075a7 */ /* 0x0006e200080811ff */
[C---:B-1----:R-:W-:Y:S01]  /*7aa0*/  IMAD.SHL.U32 R0, R2.reuse, 0x20, RZ ;  /* 0x0000002002007824 */ /* 0x042fe200078e00ff */
[----:B------:R-:W-:Y:S04]  /*7ab0*/  LOP3.LUT R2, R2, 0xffe, RZ, 0xc0, !PT ;  /* 0x00000ffe02027812 */ /* 0x000fe800078ec0ff */
[----:B------:R-:W-:Y:S01]  /*7ac0*/  LOP3.LUT R0, R0, 0xffffffc0, RZ, 0xc0, !PT ;  /* 0xffffffc000007812 */ /* 0x000fe200078ec0ff */
[----:B------:R-:W-:Y:S04]  /*7ad0*/  IMAD.IADD R2, R36, 0x1, -R2 ;  /* 0x0000000124027824 */ /* 0x000fe800078e0a02 */
[----:B------:R-:W-:Y:S04]  /*7ae0*/  IMAD.IADD R0, R37, 0x1, R0 ;  /* 0x0000000125007824 */ /* 0x000fe800078e0200 */
[----:B------:R-:W-:Y:S01]  /*7af0*/  IMAD R2, R2, 0x100000, R0 ;  /* 0x0010000002027824 */ /* 0x000fe200078e0200 */
[----:B--2---:R-:W-:Y:S01]  /*7b00*/  @P1 PLOP3.LUT P5, PT, P0, PT, PT, 0x8, 0x80 ;  /* 0x000000000080181c */ /* 0x004fe200007ae170 */
[----:B------:R-:W-:Y:S01]  /*7b10*/  @!UPT UIADD3 URZ, UPT, UPT, URZ, URZ, URZ ;  /* 0x000000fffffff290 */ /* 0x000fe2000fffe0ff */
[----:B---3--:R-:W-:Y:S11]  /*7b20*/  @!P1 BRA `(.L_x_143) ;  /* 0x0000000000809947 */ /* 0x008ff60003800000 */
[----:B------:R-:W-:Y:S01]  /*7b30*/  ISETP.NE.U32.AND P0, PT, RZ, UR58, PT ;  /* 0x0000003aff007c0c */ /* 0x000fe2000bf05070 */
[----:B------:R-:W-:Y:S01]  /*7b40*/  BSSY B0, `(.L_x_144) ;  /* 0x0000012000007945 */ /* 0x000fe20003800000 */
[----:B------:R-:W-:Y:S02]  /*7b50*/  ISETP.NE.AND P2, PT, R39, RZ, PT ;  /* 0x000000ff2700720c */ /* 0x000fe40003f45270 */
[----:B------:R-:W-:Y:S02]  /*7b60*/  CS2R R42, SRZ ;  /* 0x00000000002a7805 */ /* 0x000fe4000001ff00 */
[----:B------:R-:W-:Y:S02]  /*7b70*/  ISETP.NE.AND.EX P0, PT, RZ, UR59, PT, P0 ;  /* 0x0000003bff007c0c */ /* 0x000fe4000bf05300 */
[----:B------:R-:W-:Y:S02]  /*7b80*/  CS2R R40, SRZ ;  /* 0x0000000000287805 */ /* 0x000fe4000001ff00 */
[----:B------:R-:W-:Y:S02]  /*7b90*/  LOP3.LUT P1, RZ, R80, 0xff, RZ, 0xc0, !PT ;  /* 0x000000ff50ff7812 */ /* 0x000fe4000782c0ff */
[----:B------:R-:W-:Y:S02]  /*7ba0*/  CS2R R46, SRZ ;  /* 0x00000000002e7805 */ /* 0x000fe4000001ff00 */
[----:B------:R-:W-:Y:S02]  /*7bb0*/  SEL R0, RZ, 0xffffffff, P2 ;  /* 0xffffffffff007807 */ /* 0x000fe40001000000 */
[----:B------:R-:W-:Y:S02]  /*7bc0*/  CS2R R44, SRZ ;  /* 0x00000000002c7805 */ /* 0x000fe4000001ff00 */
[----:B------:R-:W-:Y:S04]  /*7bd0*/  SEL R4, RZ, 0xffffffff, P0 ;  /* 0xffffffffff047807 */ /* 0x000fe80000000000 */
[----:B------:R-:W-:Y:S04]  /*7be0*/  @P3 SEL R0, R4, R0, !P1 ;  /* 0x0000000004003207 */ /* 0x000fe80004800000 */
[----:B------:R-:W-:Y:S04]  /*7bf0*/  LOP3.LUT R0, R0, 0x1, RZ, 0xc0, !PT ;  /* 0x0000000100007812 */ /* 0x000fe800078ec0ff */
[----:B------:R-:W-:Y:S01]  /*7c00*/  ISETP.NE.U32.AND P0, PT, R0, 0x1, PT ;  /* 0x000000010000780c */ /* 0x000fe20003f05070 */
[----:B------:R-:W-:Y:S01]  /*7c10*/  @!UPT UIADD3 URZ, UPT, UPT, URZ, URZ, URZ ;  /* 0x000000fffffff290 */ /* 0x000fe2000fffe0ff */
[----:B------:R-:W-:Y:S11]  /*7c20*/  @!P5 BRA `(.L_x_145) ;  /* 0x00000000000cd947 */ /* 0x000ff60003800000 */
[----:B------:R-:W-:Y:S04]  /*7c30*/  SHF.L.U32 R4, R83, 0x1f, RZ ;  /* 0x0000001f53047819 */ /* 0x000fe800000006ff */
[----:B------:R-:W1:Y:S02]  /*7c40*/  SYNCS.PHASECHK.TRANS64.TRYWAIT P1, [UR44+0x360], R4 ;  /* 0x00036004ff0075a7 */ /* 0x000e64000802112c */
[----:B-1----:R-:W-:Y:S05]  /*7c50*/  @!P1 BRA `(.L_x_146) ;  /* 0x00000028001c9947 */ /* 0x002fea0003800000 */
.L_x_145:
[----:B------:R-:W-:Y:S05]  /*7c60*/  BSYNC B0 ;  /* 0x0000000000007941 */ /* 0x000fea0003800000 */
.L_x_144:
[----:B------:R2:W3:Y:S01]  /*7c70*/  @P0 LDS.128 R40, [R79+UR44+0x600] ;  /* 0x0006002c4f280984 */ /* 0x0004e20008000c00 */
[----:B------:R-:W-:Y:S01]  /*7c80*/  UIADD3 UR4, UPT, UPT, UR44, 0x368, URZ ;  /* 0x000003682c047890 */ /* 0x000fe2000fffe0ff */
[----:B------:R-:W-:Y:S02]  /*7c90*/  LOP3.LUT R83, R83, 0x1, RZ, 0x3c, !PT ;  /* 0x0000000153537812 */ /* 0x000fe400078e3cff */
[----:B------:R2:W1:Y:S01]  /*7ca0*/  @P0 LDS.128 R44, [R78+0x10] ;  /* 0x000010004e2c0984 */ /* 0x0004620000000c00 */
[----:B------:R-:W-:Y:S01]  /*7cb0*/  UPRMT UR4, UR48, 0x654, UR4 ;  /* 0x0000065430047896 */ /* 0x000fe20008000004 */
[----:B------:R-:W-:Y:S01]  /*7cc0*/  @!PT LDS RZ, [RZ] ;  /* 0x00000000fffff984 */ /* 0x000fe20000000800 */
[----:B------:R-:W-:Y:S01]  /*7cd0*/  @!PT LDS RZ, [RZ] ;  /* 0x00000000fffff984 */ /* 0x000fe20000000800 */
[----:B------:R-:W-:Y:S01]  /*7ce0*/  @!PT LDS RZ, [RZ] ;  /* 0x00000000fffff984 */ /* 0x000fe20000000800 */
[----:B------:R-:W-:Y:S01]  /*7cf0*/  @!PT LDS RZ, [RZ] ;  /* 0x00000000fffff984 */ /* 0x000fe20000000800 */
[----:B------:R5:W-:Y:S06]  /*7d00*/  MEMBAR.ALL.CTA ;  /* 0x0000000000007992 */ /* 0x000bec0000008000 */
[----:B-----5:R-:W5:Y:S02]  /*7d10*/  FENCE.VIEW.ASYNC.S ;  /* 0x00000000000073c6 */ /* 0x020f640000000000 */
[----:B-----5:R-:W-:Y:S03]  /*7d20*/  SYNCS.ARRIVE.TRANS64.RED.A1T0 RZ, [UR4], RZ ;  /* 0x000000ffffff79a7 */ /* 0x020fe60008100404 */
.L_x_143:
[----:B------:R-:W-:Y:S05]  /*7d30*/  BSYNC B1 ;  /* 0x0000000000017941 */ /* 0x000fea0003800000 */
.L_x_142:
[----:B-1----:R-:W-:Y:S04]  /*7d40*/  SHF.R.U32.HI R0, RZ, 0x15, R2 ;  /* 0x00000015ff007819 */ /* 0x002fe80000011602 */
[----:B------:R-:W-:Y:S01]  /*7d50*/  LOP3.LUT P0, RZ, R0, 0x3, R81, 0x48, !PT ;  /* 0x0000000300ff7812 */ /* 0x000fe20007804851 */
[----:B------:R-:W-:Y:S01]  /*7d60*/  @!UPT UIADD3 URZ, UPT, UPT, URZ, URZ, URZ ;  /* 0x000000fffffff290 */ /* 0x000fe2000fffe0ff */
[----:B------:R-:W-:Y:S11]  /*7d70*/  @P4 BRA `(.L_x_147) ;  /* 0x0000000000084947 */ /* 0x000ff60003800000 */
[----:B------:R-:W1:Y:S02]  /*7d80*/  SYNCS.PHASECHK.TRANS64.TRYWAIT P1, [R16+URZ+0x3a0], R3 ;  /* 0x0003a003100075a7 */ /* 0x000e6400080211ff */
[----:B-1----:R-:W-:Y:S05]  /*7d90*/  @!P1 BRA `(.L_x_148) ;  /* 0x0000002400e49947 */ /* 0x002fea0003800000 */
.L_x_147:
[----:B------:R-:W-:Y:S05]  /*7da0*/  @!P0 BRA `(.L_x_149) ;  /* 0x0000000000408947 */ /* 0x000fea0003800000 */
[----:B------:R-:W1:Y:S01]  /*7db0*/  LDCU.64 UR8, c[0x4][0x70] ;  /* 0x01000e00ff0877ac */ /* 0x000e620008000a00 */
[----:B------:R-:W-:Y:S01]  /*7dc0*/  MOV R15, 0x0 ;  /* 0x00000000000f7802 */ /* 0x000fe20000000f00 */
[----:B------:R-:W-:Y:S02]  /*7dd0*/  HFMA2 R12, -RZ, RZ, 0, 5.9604644775390625e-08 ;  /* 0x00000001ff0c7431 */ /* 0x000fe400000001ff */
[----:B------:R-:W-:Y:S02]  /*7de0*/  IMAD.MOV.U32 R8, RZ, RZ, 0x192 ;  /* 0x00000192ff087424 */ /* 0x000fe400078e00ff */
[----:B------:R-:W-:Y:S01]  /*7df0*/  IMAD.MOV.U32 R13, RZ, RZ, RZ ;  /* 0x000000ffff0d7224 */ /* 0x000fe200078e00ff */
[----:B------:R-:W5:Y:S01]  /*7e00*/  LDCU.64 UR6, c[0x4][0x78] ;  /* 0x01000f00ff0677ac */ /* 0x000f620008000a00 */
[----:B------:R-:W2:Y:S01]  /*7e10*/  LDC.64 R14, c[0x4][R15] ;  /* 0x010000000f0e7b82 */ /* 0x000ea20000000a00 */
[----:B------:R-:W3:Y:S01]  /*7e20*/  LDCU.64 UR4, c[0x4][0x10] ;  /* 0x01000200ff0477ac */ /* 0x000ee20008000a00 */
[----:B-1----:R-:W-:Y:S01]  /*7e30*/  MOV R5, UR9 ;  /* 0x0000000900057c02 */ /* 0x002fe20008000f00 */
[----:B------:R-:W-:Y:S01]  /*7e40*/  IMAD.U32 R4, RZ, RZ, UR8 ;  /* 0x00000008ff047e24 */ /* 0x000fe2000f8e00ff */
[----:B-----5:R-:W-:Y:S01]  /*7e50*/  MOV R7, UR7 ;  /* 0x0000000700077c02 */ /* 0x020fe20008000f00 */
[----:B------:R-:W-:Y:S01]  /*7e60*/  IMAD.U32 R6, RZ, RZ, UR6 ;  /* 0x00000006ff067e24 */ /* 0x000fe2000f8e00ff */
[----:B---3--:R-:W-:Y:S01]  /*7e70*/  MOV R11, UR5 ;  /* 0x00000005000b7c02 */ /* 0x008fe20008000f00 */
[----:B------:R-:W-:Y:S02]  /*7e80*/  IMAD.U32 R10, RZ, RZ, UR4 ;  /* 0x00000004ff0a7e24 */ /* 0x000fe4000f8e00ff */
[----:B------:R-:W-:Y:S07]  /*7e90*/  LEPC R20, `(.L_x_149) ;  /* 0x000000001014794e */ /* 0x000fee0000000000 */
[----:B--2-4-:R-:W-:Y:S05]  /*7ea0*/  CALL.ABS.NOINC R14 ;  /* 0x000000000e007343 */ /* 0x014fea0003c00000 */
.L_x_149:
[----:B------:R-:W-:Y:S01]  /*7eb0*/  LOP3.LUT P0, RZ, R69, 0x60, RZ, 0xc0, !PT ;  /* 0x0000006045ff7812 */ /* 0x000fe2000780c0ff */
[----:B------:R-:W-:Y:S05]  /*7ec0*/  WARPSYNC.ALL ;  /* 0x0000000000007948 */ /* 0x000fea0003800000 */
[----:B---3--:R-:W-:Y:S01]  /*7ed0*/  IMAD.SHL.U32 R66, R41, 0x100, RZ ;  /* 0x0000010029427824 */ /* 0x008fe200078e00ff */
[----:B------:R-:W-:Y:S01]  /*7ee0*/  R2UR UR4, R2 ;  /* 0x00000000020472ca */ /* 0x000fe200000e0000 */
[----:B------:R-:W-:Y:S01]  /*7ef0*/  IMAD.SHL.U32 R60, R43, 0x100, RZ ;  /* 0x000001002b3c7824 */ /* 0x000fe200078e00ff */
[----:B------:R-:W-:Y:S01]  /*7f00*/  R2UR UR5, R16 ;  /* 0x00000000100572ca */ /* 0x000fe200000e0000 */
[----:B------:R-:W-:Y:S01]  /*7f10*/  IMAD.SHL.U32 R48, R47, 0x100, RZ ;  /* 0x000001002f307824 */ /* 0x000fe200078e00ff */
[C---:B------:R-:W-:Y:S01]  /*7f20*/  SHF.L.U32 R2, R40.reuse, 0x10, RZ ;  /* 0x0000001028027819 */ /* 0x040fe200000006ff */
[----:B------:R-:W-:Y:S01]  /*7f30*/  IMAD.SHL.U32 R54, R45, 0x100, RZ ;  /* 0x000001002d367824 */ /* 0x000fe200078e00ff */
[C---:B------:R-:W-:Y:S01]  /*7f40*/  PRMT R0, R40.reuse, 0x8880, RZ ;  /* 0x0000888028007816 */ /* 0x040fe200000000ff */
[----:B------:R-:W-:Y:S01]  /*7f50*/  BSSY.RECONVERGENT B0, `(.L_x_150) ;  /* 0x000009f000007945 */ /* 0x000fe20003800200 */
[----:B------:R-:W-:Y:S02]  /*7f60*/  SHF.L.U32 R3, R40, 0x8, RZ ;  /* 0x0000000828037819 */ /* 0x000fe400000006ff */
[----:B------:R-:W-:Y:S02]  /*7f70*/  SHF.R.S32.HI R2, RZ, 0x18, R2 ;  /* 0x00000018ff027819 */ /* 0x000fe40000011402 */
[----:B------:R-:W-:Y:S01]  /*7f80*/  PRMT R68, R41, 0x8880, RZ ;  /* 0x0000888029447816 */ /* 0x000fe200000000ff */
[----:B------:R-:W-:Y:S01]  /*7f90*/  LDTM.16dp32bit_t0_t15.x32 R4, tmem[UR4] ;  /* 0x00000004000479ee */ /* 0x000fe20008a80000 */
[----:B------:R-:W1:Y:S01]  /*7fa0*/  LDTM.16dp32bit_t16_t31.x32 R4, tmem[UR4+0x20] ;  /* 0x00002004000479ee */ /* 0x000e620008aa0000 */
[----:B------:R-:W-:Y:S01]  /*7fb0*/  NOP ;  /* 0x0000000000007918 */ /* 0x000fe20000000000 */
[----:B------:R-:W-:Y:S01]  /*7fc0*/  UIADD3 UR4, UPT, UPT, UR5, 0x3c0, URZ ;  /* 0x000003c005047890 */ /* 0x000fe2000fffe0ff */
[----:B------:R-:W-:Y:S02]  /*7fd0*/  SHF.R.S32.HI R40, RZ, 0x18, R40 ;  /* 0x00000018ff287819 */ /* 0x000fe40000011428 */
[C---:B------:R-:W-:Y:S01]  /*7fe0*/  PRMT R65, R42.reuse, 0x8880, RZ ;  /* 0x000088802a417816 */ /* 0x040fe200000000ff */
[----:B------:R-:W-:Y:S01]  /*7ff0*/  UPRMT UR4, UR48, 0x654, UR4 ;  /* 0x0000065430047896 */ /* 0x000fe20008000004 */
[C---:B------:R-:W-:Y:S02]  /*8000*/  SHF.L.U32 R64, R42.reuse, 0x10, RZ ;  /* 0x000000102a407819 */ /* 0x040fe400000006ff */
[----:B------:R-:W-:Y:S02]  /*8010*/  SHF.L.U32 R63, R42, 0x8, RZ ;  /* 0x000000082a3f7819 */ /* 0x000fe400000006ff */
[----:B------:R-:W-:Y:S02]  /*8020*/  SHF.R.S32.HI R42, RZ, 0x18, R42 ;  /* 0x00000018ff2a7819 */ /* 0x000fe4000001142a */
[C---:B------:R-:W-:Y:S02]  /*8030*/  PRMT R62, R43.reuse, 0x8880, RZ ;  /* 0x000088802b3e7816 */ /* 0x040fe400000000ff */
[----:B-1----:R-:W-:Y:S01]  /*8040*/  SYNCS.ARRIVE.TRANS64.RED.A1T0 RZ, [UR4], RZ ;  /* 0x000000ffffff79a7 */ /* 0x002fe20008100404 */
[----:B------:R-:W-:Y:S02]  /*8050*/  SHF.L.U32 R61, R43, 0x10, RZ ;  /* 0x000000102b3d7819 */ /* 0x000fe400000006ff */
[----:B------:R-:W-:Y:S02]  /*8060*/  SHF.R.S32.HI R43, RZ, 0x18, R43 ;  /* 0x00000018ff2b7819 */ /* 0x000fe4000001142b */
[----:B------:R-:W-:Y:S02]  /*8070*/  SHF.L.U32 R51, R46, 0x8, RZ ;  /* 0x000000082e337819 */ /* 0x000fe400000006ff */
[----:B------:R-:W-:Y:S01]  /*8080*/  SHF.R.S32.HI R3, RZ, 0x18, R3 ;  /* 0x00000018ff037819 */ /* 0x000fe20000011403 */
[C---:B----4-:R-:W-:Y:S01]  /*8090*/  IMAD R4, R38.reuse, R4, RZ ;  /* 0x0000000426047224 */ /* 0x050fe200078e02ff */
[----:B------:R-:W-:Y:S01]  /*80a0*/  SHF.L.U32 R67, R41, 0x10, RZ ;  /* 0x0000001029437819 */ /* 0x000fe200000006ff */
[C---:B------:R-:W-:Y:S01]  /*80b0*/  IMAD R5, R38.reuse, R5, RZ ;  /* 0x0000000526057224 */ /* 0x040fe200078e02ff */
[----:B------:R-:W-:Y:S01]  /*80c0*/  SHF.R.S32.HI R41, RZ, 0x18, R41 ;  /* 0x00000018ff297819 */ /* 0x000fe20000011429 */
[----:B------:R-:W-:Y:S01]  /*80d0*/  IMAD R6, R38, R6, RZ ;  /* 0x0000000626067224 */ /* 0x000fe200078e02ff */
[----:B------:R-:W-:Y:S01]  /*80e0*/  PRMT R59, R44, 0x8880, RZ ;  /* 0x000088802c3b7816 */ /* 0x000fe200000000ff */
[----:B------:R-:W-:Y:S01]  /*80f0*/  IMAD R4, R0, R39, R4 ;  /* 0x0000002700047224 */ /* 0x000fe200078e0204 */
[----:B------:R-:W-:Y:S01]  /*8100*/  MOV R0, R68 ;  /* 0x0000004400007202 */ /* 0x000fe20000000f00 */
[----:B------:R-:W-:Y:S01]  /*8110*/  IMAD R7, R38, R7, RZ ;  /* 0x0000000726077224 */ /* 0x000fe200078e02ff */
[----:B------:R-:W-:Y:S01]  /*8120*/  SHF.L.U32 R58, R44, 0x10, RZ ;  /* 0x000000102c3a7819 */ /* 0x000fe200000006ff */
[-C--:B------:R-:W-:Y:S01]  /*8130*/  IMAD R5, R2, R39.reuse, R5 ;  /* 0x0000002702057224 */ /* 0x080fe200078e0205 */
[----:B------:R-:W-:Y:S01]  /*8140*/  SHF.R.S32.HI R2, RZ, 0x18, R67 ;  /* 0x00000018ff027819 */ /* 0x000fe20000011443 */
[-C--:B------:R-:W-:Y:S01]  /*8150*/  IMAD R6, R3, R39.reuse, R6 ;  /* 0x0000002703067224 */ /* 0x080fe200078e0206 */
[----:B------:R-:W-:Y:S01]  /*8160*/  SHF.R.S32.HI R3, RZ, 0x18, R66 ;  /* 0x00000018ff037819 */ /* 0x000fe20000011442 */
[----:B------:R-:W-:Y:S01]  /*8170*/  IMAD R8, R38, R8, RZ ;  /* 0x0000000826087224 */ /* 0x000fe200078e02ff */
[C---:B------:R-:W-:Y:S01]  /*8180*/  PRMT R56, R45.reuse, 0x8880, RZ ;  /* 0x000088802d387816 */ /* 0x040fe200000000ff */
[----:B------:R-:W-:Y:S01]  /*8190*/  IMAD R7, R40, R39, R7 ;  /* 0x0000002728077224 */ /* 0x000fe200078e0207 */
[----:B------:R-:W-:Y:S01]  /*81a0*/  MOV R40, R65 ;  /* 0x0000004100287202 */ /* 0x000fe20000000f00 */
[----:B------:R-:W-:Y:S01]  /*81b0*/  IMAD R9, R38, R9, RZ ;  /* 0x0000000926097224 */ /* 0x000fe200078e02ff */
[----:B------:R-:W-:Y:S01]  /*81c0*/  SHF.L.U32 R55, R45, 0x10, RZ ;  /* 0x000000102d377819 */ /* 0x000fe200000006ff */
[-C--:B------:R-:W-:Y:S01]  /*81d0*/  IMAD R8, R0, R39.reuse, R8 ;  /* 0x0000002700087224 */ /* 0x080fe200078e0208 */
[----:B------:R-:W-:Y:S01]  /*81e0*/  PRMT R53, R46, 0x8880, RZ ;  /* 0x000088802e357816 */ /* 0x000fe200000000ff */
[----:B------:R-:W-:Y:S01]  /*81f0*/  IMAD R10, R38, R10, RZ ;  /* 0x0000000a260a7224 */ /* 0x000fe200078e02ff */
[----:B------:R-:W-:Y:S01]  /*8200*/  SHF.R.S32.HI R45, RZ, 0x18, R45 ;  /* 0x00000018ff2d7819 */ /* 0x000fe2000001142d */
[----:B------:R-:W-:Y:S01]  /*8210*/  IMAD R9, R2, R39, R9 ;  /* 0x0000002702097224 */ /* 0x000fe200078e0209 */
[----:B------:R-:W-:Y:S01]  /*8220*/  SHF.L.U32 R52, R46, 0x10, RZ ;  /* 0x000000102e347819 */ /* 0x000fe200000006ff */
[C---:B------:R-:W-:Y:S01]  /*8230*/  IMAD R0, R38.reuse, R20, RZ ;  /* 0x0000001426007224 */ /* 0x040fe200078e02ff */
[C---:B------:R-:W-:Y:S01]  /*8240*/  PRMT R50, R47.reuse, 0x8880, RZ ;  /* 0x000088802f327816 */ /* 0x040fe200000000ff */
[C---:B------:R-:W-:Y:S01]  /*8250*/  IMAD R11, R38.reuse, R11, RZ ;  /* 0x0000000b260b7224 */ /* 0x040fe200078e02ff */
[----:B------:R-:W-:Y:S01]  /*8260*/  SHF.R.S32.HI R46, RZ, 0x18, R46 ;  /* 0x00000018ff2e7819 */ /* 0x000fe2000001142e */
[C---:B------:R-:W-:Y:S01]  /*8270*/  IMAD R2, R38.reuse, R21, RZ ;  /* 0x0000001526027224 */ /* 0x040fe200078e02ff */
[----:B------:R-:W-:Y:S01]  /*8280*/  SHF.L.U32 R49, R47, 0x10, RZ ;  /* 0x000000102f317819 */ /* 0x000fe200000006ff */
[C---:B------:R-:W-:Y:S01]  /*8290*/  IMAD R20, R38.reuse, R24, RZ ;  /* 0x0000001826147224 */ /* 0x040fe200078e02ff */
[----:B------:R-:W-:Y:S01]  /*82a0*/  SHF.R.S32.HI R47, RZ, 0x18, R47 ;  /* 0x00000018ff2f7819 */ /* 0x000fe2000001142f */
[----:B------:R-:W-:Y:S01]  /*82b0*/  IMAD R21, R38, R25, RZ ;  /* 0x0000001926157224 */ /* 0x000fe200078e02ff */
[----:B------:R-:W-:Y:S01]  /*82c0*/  SHF.L.U32 R57, R44, 0x8, RZ ;  /* 0x000000082c397819 */ /* 0x000fe200000006ff */
[----:B------:R-:W-:Y:S01]  /*82d0*/  IMAD R24, R38, R28, RZ ;  /* 0x0000001c26187224 */ /* 0x000fe200078e02ff */
[----:B------:R-:W-:Y:S01]  /*82e0*/  SHF.R.S32.HI R44, RZ, 0x18, R44 ;  /* 0x00000018ff2c7819 */ /* 0x000fe2000001142c */
[----:B------:R-:W-:Y:S01]  /*82f0*/  IMAD R10, R3, R39, R10 ;  /* 0x00000027030a7224 */ /* 0x000fe200078e020a */
[----:B------:R-:W-:Y:S01]  /*8300*/  IADD3 R36, PT, PT, R36, 0x1, RZ ;  /* 0x0000000124247810 */ /* 0x000fe20007ffe0ff */
[C---:B------:R-:W-:Y:S02]  /*8310*/  IMAD R12, R38.reuse, R12, RZ ;  /* 0x0000000c260c7224 */ /* 0x040fe400078e02ff */
[C---:B------:R-:W-:Y:S02]  /*8320*/  IMAD R25, R38.reuse, R29, RZ ;  /* 0x0000001d26197224 */ /* 0x040fe400078e02ff */
[C---:B------:R-:W-:Y:S01]  /*8330*/  IMAD R28, R38.reuse, R32, RZ ;  /* 0x00000020261c7224 */ /* 0x040fe200078e02ff */
[----:B------:R-:W-:Y:S01]  /*8340*/  SHF.R.S32.HI R32, RZ, 0x18, R64 ;  /* 0x00000018ff207819 */ /* 0x000fe20000011440 */
[C---:B------:R-:W-:Y:S01]  /*8350*/  IMAD R29, R38.reuse, R33, RZ ;  /* 0x00000021261d7224 */ /* 0x040fe200078e02ff */
[----:B------:R-:W-:Y:S01]  /*8360*/  I2IP.S8.S32.SAT R33, R7, R6, RZ ;  /* 0x0000000607217239 */ /* 0x000fe200000014ff */
[----:B------:R-:W-:Y:S01]  /*8370*/  IMAD R11, R41, R39, R11 ;  /* 0x00000027290b7224 */ /* 0x000fe200078e020b */
[----:B------:R-:W-:Y:S01]  /*8380*/  MOV R7, R62 ;  /* 0x0000003e00077202 */ /* 0x000fe20000000f00 */
[C---:B------:R-:W-:Y:S01]  /*8390*/  IMAD R13, R38.reuse, R13, RZ ;  /* 0x0000000d260d7224 */ /* 0x040fe200078e02ff */
[----:B------:R-:W-:Y:S01]  /*83a0*/  SHF.R.S32.HI R6, RZ, 0x18, R63 ;  /* 0x00000018ff067819 */ /* 0x000fe2000001143f */
[----:B------:R-:W-:Y:S01]  /*83b0*/  IMAD R14, R38, R14, RZ ;  /* 0x0000000e260e7224 */ /* 0x000fe200078e02ff */
[----:B------:R-:W-:Y:S01]  /*83c0*/  I2IP.S8.S32.SAT R41, R11, R10, RZ ;  /* 0x0000000a0b297239 */ /* 0x000fe200000014ff */
[----:B------:R-:W-:Y:S01]  /*83d0*/  IMAD R12, R40, R39, R12 ;  /* 0x00000027280c7224 */ /* 0x000fe200078e020c */
[----:B------:R-:W-:Y:S01]  /*83e0*/  I2IP.S8.S32.SAT R40, R5, R4, R33 ;  /* 0x0000000405287239 */ /* 0x000fe20000001421 */
[----:B------:R-:W-:Y:S01]  /*83f0*/  IMAD R15, R38, R15, RZ ;  /* 0x0000000f260f7224 */ /* 0x000fe200078e02ff */
[----:B------:R-:W-:Y:S01]  /*8400*/  I2IP.S8.S32.SAT R41, R9, R8, R41 ;  /* 0x0000000809297239 */ /* 0x000fe20000001429 */
[-C--:B------:R-:W-:Y:S01]  /*8410*/  IMAD R13, R32, R39.reuse, R13 ;  /* 0x00000027200d7224 */ /* 0x080fe200078e020d */
[----:B------:R-:W-:Y:S01]  /*8420*/  SHF.R.S32.HI R10, RZ, 0x18, R61 ;  /* 0x00000018ff0a7819 */ /* 0x000fe2000001143d */
[----:B------:R-:W-:Y:S01]  /*8430*/  IMAD R16, R38, R16, RZ ;  /* 0x0000001026107224 */ /* 0x000fe200078e02ff */
[----:B------:R-:W-:Y:S01]  /*8440*/  SHF.R.S32.HI R5, RZ, 0x18, R58 ;  /* 0x00000018ff057819 */ /* 0x000fe2000001143a */
[----:B------:R-:W-:Y:S01]  /*8450*/  IMAD R14, R6, R39, R14 ;  /* 0x00000027060e7224 */ /* 0x000fe200078e020e */
[----:B------:R-:W-:Y:S01]  /*8460*/  SHF.R.S32.HI R11, RZ, 0x18, R60 ;  /* 0x00000018ff0b7819 */ /* 0x000fe2000001143c */
[----:B------:R-:W-:Y:S01]  /*8470*/  IMAD R17, R38, R17, RZ ;  /* 0x0000001126117224 */ /* 0x000fe200078e02ff */
[----:B------:R-:W-:Y:S01]  /*8480*/  SHF.R.S32.HI R6, RZ, 0x18, R57 ;  /* 0x00000018ff067819 */ /* 0x000fe20000011439 */
[-C--:B------:R-:W-:Y:S02]  /*8490*/  IMAD R15, R42, R39.reuse, R15 ;  /* 0x000000272a0f7224 */ /* 0x080fe400078e020f */
[C---:B------:R-:W-:Y:S02]  /*84a0*/  IMAD R18, R38.reuse, R18, RZ ;  /* 0x0000001226127224 */ /* 0x040fe400078e02ff */
[----:B------:R-:W-:Y:S01]  /*84b0*/  IMAD R16, R7, R39, R16 ;  /* 0x0000002707107224 */ /* 0x000fe200078e0210 */
[----:B------:R-:W-:Y:S01]  /*84c0*/  I2IP.S8.S32.SAT R14, R15, R14, RZ ;  /* 0x0000000e0f0e7239 */ /* 0x000fe200000014ff */
[----:B------:R-:W-:Y:S01]  /*84d0*/  IMAD R19, R38, R19, RZ ;  /* 0x0000001326137224 */ /* 0x000fe200078e02ff */
[----:B------:R-:W-:Y:S01]  /*84e0*/  SHF.R.S32.HI R7, RZ, 0x18, R48 ;  /* 0x00000018ff077819 */ /* 0x000fe20000011430 */
[-C--:B------:R-:W-:Y:S01]  /*84f0*/  IMAD R17, R10, R39.reuse, R17 ;  /* 0x000000270a117224 */ /* 0x080fe200078e0211 */
[----:B------:R-:W-:Y:S01]  /*8500*/  I2IP.S8.S32.SAT R42, R13, R12, R14 ;  /* 0x0000000c0d2a7239 */ /* 0x000fe2000000140e */
[-C--:B------:R-:W-:Y:S02]  /*8510*/  IMAD R18, R11, R39.reuse, R18 ;  /* 0x000000270b127224 */ /* 0x080fe400078e0212 */
[----:B------:R-:W-:Y:S02]  /*8520*/  IMAD.MOV.U32 R4, RZ, RZ, R59 ;  /* 0x000000ffff047224 */ /* 0x000fe400078e003b */
[-C--:B------:R-:W-:Y:S02]  /*8530*/  IMAD R19, R43, R39.reuse, R19 ;  /* 0x000000272b137224 */ /* 0x080fe400078e0213 */
[----:B------:R-:W-:Y:S02]  /*8540*/  IMAD R3, R38, R22, RZ ;  /* 0x0000001626037224 */ /* 0x000fe400078e02ff */
[----:B------:R-:W-:Y:S01]  /*8550*/  IMAD R0, R4, R39, R0 ;  /* 0x0000002704007224 */ /* 0x000fe200078e0200 */
[----:B------:R-:W-:Y:S01]  /*8560*/  I2IP.S8.S32.SAT R18, R19, R18, RZ ;  /* 0x0000001213127239 */ /* 0x000fe200000014ff */
[----:B------:R-:W-:Y:S01]  /*8570*/  IMAD R23, R38, R23, RZ ;  /* 0x0000001726177224 */ /* 0x000fe200078e02ff */
[----:B------:R-:W-:Y:S01]  /*8580*/  MOV R4, R56 ;  /* 0x0000003800047202 */ /* 0x000fe20000000f00 */
[-C--:B------:R-:W-:Y:S01]  /*8590*/  IMAD R2, R5, R39.reuse, R2 ;  /* 0x0000002705027224 */ /* 0x080fe200078e0202 */
[----:B------:R-:W-:Y:S01]  /*85a0*/  I2IP.S8.S32.SAT R43, R17, R16, R18 ;  /* 0x00000010112b7239 */ /* 0x000fe20000001412 */
[-C--:B------:R-:W-:Y:S01]  /*85b0*/  IMAD R3, R6, R39.reuse, R3 ;  /* 0x0000002706037224 */ /* 0x080fe200078e0203 */
[----:B------:R-:W-:Y:S01]  /*85c0*/  SHF.R.S32.HI R5, RZ, 0x18, R55 ;  /* 0x00000018ff057819 */ /* 0x000fe20000011437 */
[-C--:B------:R-:W-:Y:S01]  /*85d0*/  IMAD R23, R44, R39.reuse, R23 ;  /* 0x000000272c177224 */ /* 0x080fe200078e0217 */
[----:B------:R-:W-:Y:S01]  /*85e0*/  SHF.R.S32.HI R6, RZ, 0x18, R54 ;  /* 0x00000018ff067819 */ /* 0x000fe20000011436 */
[----:B------:R-:W-:Y:S01]  /*85f0*/  IMAD R22, R38, R26, RZ ;  /* 0x0000001a26167224 */ /* 0x000fe200078e02ff */
[----:B------:R1:W-:Y:S01]  /*8600*/  STS.128 [R79+UR44+0x1600], R40 ;  /* 0x001600284f007988 */ /* 0x0003e20008000c2c */
[----:B------:R-:W-:Y:S01]  /*8610*/  IMAD R20, R4, R39, R20 ;  /* 0x0000002704147224 */ /* 0x000fe200078e0214 */
[----:B------:R-:W-:Y:S01]  /*8620*/  I2IP.S8.S32.SAT R3, R23, R3, RZ ;  /* 0x0000000317037239 */ /* 0x000fe200000014ff */
[----:B------:R-:W-:Y:S01]  /*8630*/  IMAD R27, R38, R27, RZ ;  /* 0x0000001b261b7224 */ /* 0x000fe200078e02ff */
[----:B------:R-:W-:Y:S01]  /*8640*/  MOV R4, R53 ;  /* 0x0000003500047202 */ /* 0x000fe20000000f00 */
[-C--:B------:R-:W-:Y:S01]  /*8650*/  IMAD R21, R5, R39.reuse, R21 ;  /* 0x0000002705157224 */ /* 0x080fe200078e0215 */
[----:B------:R-:W-:Y:S01]  /*8660*/  SHF.R.S32.HI R5, RZ, 0x18, R52 ;  /* 0x00000018ff057819 */ /* 0x000fe20000011434 */
[-C--:B------:R-:W-:Y:S01]  /*8670*/  IMAD R22, R6, R39.reuse, R22 ;  /* 0x0000002706167224 */ /* 0x080fe200078e0216 */
[----:B------:R-:W-:Y:S01]  /*8680*/  SHF.R.S32.HI R6, RZ, 0x18, R49 ;  /* 0x00000018ff067819 */ /* 0x000fe20000011431 */
[-C--:B------:R-:W-:Y:S02]  /*8690*/  IMAD R27, R45, R39.reuse, R27 ;  /* 0x000000272d1b7224 */ /* 0x080fe400078e021b */
[-C--:B------:R-:W-:Y:S01]  /*86a0*/  IMAD R24, R4, R39.reuse, R24 ;  /* 0x0000002704187224 */ /* 0x080fe200078e0218 */
[----:B------:R-:W-:Y:S01]  /*86b0*/  SHF.R.S32.HI R4, RZ, 0x18, R51 ;  /* 0x00000018ff047819 */ /* 0x000fe20000011433 */
[C---:B------:R-:W-:Y:S02]  /*86c0*/  IMAD R26, R38.reuse, R30, RZ ;  /* 0x0000001e261a7224 */ /* 0x040fe400078e02ff */
[----:B------:R-:W-:Y:S01]  /*86d0*/  IMAD R25, R5, R39, R25 ;  /* 0x0000002705197224 */ /* 0x000fe200078e0219 */
[----:B------:R-:W-:Y:S01]  /*86e0*/  MOV R5, R50 ;  /* 0x0000003200057202 */ /* 0x000fe20000000f00 */
[----:B------:R-:W-:Y:S02]  /*86f0*/  IMAD R31, R38, R31, RZ ;  /* 0x0000001f261f7224 */ /* 0x000fe400078e02ff */
[-C--:B------:R-:W-:Y:S01]  /*8700*/  IMAD R26, R4, R39.reuse, R26 ;  /* 0x00000027041a7224 */ /* 0x080fe200078e021a */
[----:B------:R-:W-:Y:S01]  /*8710*/  I2IP.S8.S32.SAT R4, R2, R0, R3 ;  /* 0x0000000002047239 */ /* 0x000fe20000001403 */
[-C--:B------:R-:W-:Y:S02]  /*8720*/  IMAD R31, R46, R39.reuse, R31 ;  /* 0x000000272e1f7224 */ /* 0x080fe400078e021f */
[-C--:B------:R-:W-:Y:S01]  /*8730*/  IMAD R28, R5, R39.reuse, R28 ;  /* 0x00000027051c7224 */ /* 0x080fe200078e021c */
[----:B------:R-:W-:Y:S01]  /*8740*/  I2IP.S8.S32.SAT R5, R27, R22, RZ ;  /* 0x000000161b057239 */ /* 0x000fe200000014ff */
[----:B------:R-:W-:Y:S02]  /*8750*/  IMAD R30, R38, R34, RZ ;  /* 0x00000022261e7224 */ /* 0x000fe400078e02ff */
[----:B------:R-:W-:Y:S01]  /*8760*/  IMAD R29, R6, R39, R29 ;  /* 0x00000027061d7224 */ /* 0x000fe200078e021d */
[----:B------:R-:W-:Y:S01]  /*8770*/  I2IP.S8.S32.SAT R6, R31, R26, RZ ;  /* 0x0000001a1f067239 */ /* 0x000fe200000014ff */
[----:B------:R-:W-:Y:S01]  /*8780*/  IMAD R35, R38, R35, RZ ;  /* 0x0000002326237224 */ /* 0x000fe200078e02ff */
[----:B------:R-:W-:Y:S01]  /*8790*/  I2IP.S8.S32.SAT R5, R21, R20, R5 ;  /* 0x0000001415057239 */ /* 0x000fe20000001405 */
[-C--:B------:R-:W-:Y:S01]  /*87a0*/  IMAD R30, R7, R39.reuse, R30 ;  /* 0x00000027071e7224 */ /* 0x080fe200078e021e */
[----:B------:R-:W-:Y:S01]  /*87b0*/  I2IP.S8.S32.SAT R6, R25, R24, R6 ;  /* 0x0000001819067239 */ /* 0x000fe20000001406 */
[----:B------:R-:W-:Y:S05]  /*87c0*/  IMAD R35, R47, R39, R35 ;  /* 0x000000272f237224 */ /* 0x000fea00078e0223 */
[----:B------:R-:W-:Y:S04]  /*87d0*/  I2IP.S8.S32.SAT R7, R35, R30, RZ ;  /* 0x0000001e23077239 */ /* 0x000fe800000014ff */
[----:B------:R-:W-:Y:S05]  /*87e0*/  I2IP.S8.S32.SAT R7, R29, R28, R7 ;  /* 0x0000001c1d077239 */ /* 0x000fea0000001407 */
[----:B------:R1:W-:Y:S01]  /*87f0*/  STS.128 [R78+0x1010], R4 ;  /* 0x001010044e007388 */ /* 0x0003e20000000c00 */
[----:B------:R-:W-:Y:S01]  /*8800*/  @!PT LDS RZ, [RZ] ;  /* 0x00000000fffff984 */ /* 0x000fe20000000800 */
[----:B------:R-:W-:Y:S01]  /*8810*/  @!PT LDS RZ, [RZ] ;  /* 0x00000000fffff984 */ /* 0x000fe20000000800 */
[----:B------:R-:W-:Y:S01]  /*8820*/  @!PT LDS RZ, [RZ] ;  /* 0x00000000fffff984 */ /* 0x000fe20000000800 */
[----:B------:R-:W-:Y:S01]  /*8830*/  @!PT LDS RZ, [RZ] ;  /* 0x00000000fffff984 */ /* 0x000fe20000000800 */
[----:B------:R3:W-:Y:S07]  /*8840*/  MEMBAR.ALL.CTA ;  /* 0x0000000000007992 */ /* 0x0007ee0000008000 */
[----:B---3--:R-:W3:Y:S02]  /*8850*/  FENCE.VIEW.ASYNC.S ;  /* 0x00000000000073c6 */ /* 0x008ee40000000000 */
[----:B---3--:R-:W-:Y:S06]  /*8860*/  BAR.SYNC.DEFER_BLOCKING 0x1, 0x80 ;  /* 0x0042000000007b1d */ /* 0x008fec0000010000 */
[----:B------:R-:W-:Y:S05]  /*8870*/  @P0 BRA `(.L_x_151) ;  /* 0x0000000000300947 */ /* 0x000fea0003800000 */
[----:B------:R-:W-:Y:S02]  /*8880*/  UIADD3 UR4, UPT, UPT, UR44, 0x1600, URZ ;  /* 0x000016002c047890 */ /* 0x000fe4000fffe0ff */
[----:B------:R-:W-:Y:S02]  /*8890*/  USHF.L.U32 UR9, UR45, 0x6, URZ ;  /* 0x000000062d097899 */ /* 0x000fe400080006ff */
[----:B------:R-:W-:Y:S02]  /*88a0*/  USHF.L.U32 UR10, UR46, 0x6, URZ ;  /* 0x000000062e0a7899 */ /* 0x000fe400080006ff */
[----:B------:R-:W-:Y:S01]  /*88b0*/  MOV R86, UR4 ;  /* 0x0000000400567c02 */ /* 0x000fe20008000f00 */
[----:B------:R-:W-:Y:S01]  /*88c0*/  UIADD3 UR4, UP0, UPT, UR62, 0x680, URZ ;  /* 0x000006803e047890 */ /* 0x000fe2000ff1e0ff */
[----:B------:R-:W-:Y:S02]  /*88d0*/  UMOV UR11, UR36 ;  /* 0x00000024000b7c82 */ /* 0x000fe40008000000 */
[----:B------:R-:W-:Y:S01]  /*88e0*/  R2UR UR8, R86 ;  /* 0x00000000560872ca */ /* 0x000fe200000e0000 */
[----:B------:R-:W-:Y:S11]  /*88f0*/  UIADD3.X UR5, UPT, UPT, URZ, UR63, URZ, UP0, !UPT ;  /* 0x0000003fff057290 */ /* 0x000ff600087fe4ff */
[----:B------:R-:W-:Y:S01]  /*8900*/  @!UPT UIADD3 URZ, UPT, UPT, URZ, URZ, URZ ;  /* 0x000000fffffff290 */ /* 0x000fe2000fffe0ff */
[----:B------:R3:W-:Y:S01]  /*8910*/  UTMASTG.3D [UR8], [UR4] ;  /* 0x00000008040073b5 */ /* 0x0007e20008010000 */
[----:B------:R0:W-:Y:S01]  /*8920*/  UTMACMDFLUSH ;  /* 0x00000000000079b7 */ /* 0x0001e20000000000 */
[----:B---3--:R-:W-:Y:S04]  /*8930*/  DEPBAR.LE SB0, 0x0 ;  /* 0x000080000000791a */ /* 0x008fe80000000000 */
.L_x_151:
[----:B------:R-:W-:Y:S05]  /*8940*/  BSYNC.RECONVERGENT B0 ;  /* 0x0000000000007941 */ /* 0x000fea0003800200 */
.L_x_150:
[----:B------:R-:W-:Y:S01]  /*8950*/  BAR.SYNC.DEFER_BLOCKING 0x1, 0x80 ;  /* 0x0042000000007b1d */ /* 0x000fe20000010000 */
[----:B------:R-:W-:Y:S01]  /*8960*/  ISETP.NE.AND P0, PT, R82, 0x2, PT ;  /* 0x000000025200780c */ /* 0x000fe20003f05270 */
[----:B------:R-:W-:Y:S01]  /*8970*/  UISETP.NE.AND UP0, UPT, UR47, URZ, UPT ;  /* 0x000000ff2f00728c */ /* 0x000fe2000bf05270 */
[----:B------:R-:W-:Y:S01]  /*8980*/  ISETP.NE.AND P1, PT, R36, 0x4, PT ;  /* 0x000000042400780c */ /* 0x000fe20003f25270 */
[----:B------:R-:W-:Y:S01]  /*8990*/  UIADD3 UR45, UPT, UPT, UR37, UR60, URZ ;  /* 0x0000003c252d7290 */ /* 0x000fe2000fffe0ff */
[----:B------:R-:W-:Y:S01]  /*89a0*/  SEL R2, RZ, 0x1, P0 ;  /* 0x00000001ff027807 */ /* 0x000fe20000000000 */
[----:B------:R-:W-:Y:S01]  /*89b0*/  UIADD3 UR46, UPT, UPT, UR38, UR57, URZ ;  /* 0x00000039262e7290 */ /* 0x000fe2000fffe0ff */
[----:B------:R-:W-:Y:S02]  /*89c0*/  SEL R0, RZ, 0x1, P1 ;  /* 0x00000001ff007807 */ /* 0x000fe40000800000 */
[----:B------:R-:W-:Y:S02]  /*89d0*/  LOP3.LUT R84, R84, R2, RZ, 0x3c, !PT ;  /* 0x0000000254547212 */ /* 0x000fe400078e3cff */
[----:B------:R-:W-:Y:S02]  /*89e0*/  LOP3.LUT R85, R85, R0, RZ, 0x3c, !PT ;  /* 0x0000000055557212 */ /* 0x000fe400078e3cff */
[----:B------:R-:W-:Y:S02]  /*89f0*/  SEL R82, R82, RZ, P0 ;  /* 0x000000ff52527207 */ /* 0x000fe40000000000 */
[----:B------:R-:W-:Y:S01]  /*8a00*/  SEL R36, R36, RZ, P1 ;  /* 0x000000ff24247207 */ /* 0x000fe20000800000 */
[----:B------:R-:W-:Y:S01]  /*8a10*/  UMOV UR36, UR51 ;  /* 0x0000003300247c82 */ /* 0x000fe20008000000 */
[----:B------:R-:W-:Y:S05]  /*8a20*/  BRA.U UP0, `(.L_x_152) ;  /* 0xffffffe500107547 */ /* 0x000fea000b83ffff */
[----:B------:R-:W-:Y:S05]  /*8a30*/  EXIT ;  /* 0x000000000000794d */ /* 0x000fea0003800000 */
.L_x_25:
[----:B---3--:R3:W4:Y:S02]  /*8a40*/  SYNCS.PHASECHK.TRANS64.TRYWAIT P0, [R0+URZ+0x3f0], R2 ;  /* 0x0003f002000075a7 */ /* 0x00872400080011ff */
[----:B----4-:R-:W-:Y:S05]  /*8a50*/  @!P0 NANOSLEEP.SYNCS 0x989680 ;  /* 0x009896800000895d */ /* 0x010fea0003900000 */
[----:B------:R-:W4:Y:S02]  /*8a60*/  @!P0 SYNCS.PHASECHK.TRANS64 P0, [R0+URZ+0x3f0], R2 ;  /* 0x0003f002000085a7 */ /* 0x000f2400080010ff */
[----:B----4-:R-:W-:Y:S05]  /*8a70*/  @!P0 BRA `(.L_x_25) ;  /* 0xfffffffc00f08947 */ /* 0x010fea000383ffff */
[----:B------:R-:W-:Y:S05]  /*8a80*/  BRA `(.L_x_153) ;  /* 0xffffff94000c7947 */ /* 0x000fea000383ffff */
.L_x_28:
[----:B--2---:R-:W-:-:S07]  /*8a90*/  MOV R0, UR33 ;  /* 0x0000002100007c02 */ /* 0x004fce0008000f00 */
.L_x_154:
[----:B--2---:R2:W3:Y:S02]  /*8aa0*/  SYNCS.PHASECHK.TRANS64.TRYWAIT P0, [R0+URZ+0x1b0], R3 ;  /* 0x0001b003000075a7 */ /* 0x0044e400080011ff */
[----:B---3--:R-:W-:Y:S05]  /*8ab0*/  @!P0 NANOSLEEP.SYNCS 0x989680 ;  /* 0x009896800000895d */ /* 0x008fea0003900000 */
[----:B------:R-:W3:Y:S02]  /*8ac0*/  @!P0 SYNCS.PHASECHK.TRANS64 P0, [R0+URZ+0x1b0], R3 ;  /* 0x0001b003000085a7 */ /* 0x000ee400080010ff */
[----:B---3--:R-:W-:Y:S05]  /*8ad0*/  @!P0 BRA `(.L_x_154) ;  /* 0xfffffffc00f08947 */ /* 0x008fea000383ffff */
[----:B------:R-:W-:Y:S05]  /*8ae0*/  BRA `(.L_x_27) ;  /* 0xffffff9400547947 */ /* 0x000fea000383ffff */
.L_x_35:
[----:B-1----:R-:W-:-:S07]  /*8af0*/  MOV R0, UR17 ;  /* 0x0000001100007c02 */ /* 0x002fce0008000f00 */
.L_x_155:
[----:B-1----:R1:W2:Y:S02]  /*8b00*/  SYNCS.PHASECHK.TRANS64.TRYWAIT P0, [R0+URZ+0x1b0], R3 ;  /* 0x0001b003000075a7 */ /* 0x0022a400080011ff */
[----:B--2---:R-:W-:Y:S05]  /*8b10*/  @!P0 NANOSLEEP.SYNCS 0x989680 ;  /* 0x009896800000895d */ /* 0x004fea0003900000 */
[----:B------:R-:W2:Y:S02]  /*8b20*/  @!P0 SYNCS.PHASECHK.TRANS64 P0, [R0+URZ+0x1b0], R3 ;  /* 0x0001b003000085a7 */ /* 0x000ea400080010ff */
[----:B--2---:R-:W-:Y:S05]  /*8b30*/  @!P0 BRA `(.L_x_155) ;  /* 0xfffffffc00f08947 */ /* 0x004fea000383ffff */
[----:B------:R-:W-:Y:S05]  /*8b40*/  BRA `(.L_x_34) ;  /* 0xffffff9800107947 */ /* 0x000fea000383ffff */
.L_x_40:
[----:B-1----:R1:W2:Y:S02]  /*8b50*/  SYNCS.PHASECHK.TRANS64.TRYWAIT P0, [R3+URZ+0x380], R0 ;  /* 0x00038000030075a7 */ /* 0x0022a400080011ff */
[----:B--2---:R-:W-:Y:S05]  /*8b60*/  @!P0 NANOSLEEP.SYNCS 0x989680 ;  /* 0x009896800000895d */ /* 0x004fea0003900000 */
[----:B------:R-:W2:Y:S02]  /*8b70*/  @!P0 SYNCS.PHASECHK.TRANS64 P0, [R3+URZ+0x380], R0 ;  /* 0x00038000030085a7 */ /* 0x000ea400080010ff */
[----:B--2---:R-:W-:Y:S05]  /*8b80*/  @!P0 BRA `(.L_x_40) ;  /* 0xfffffffc00f08947 */ /* 0x004fea000383ffff */
[----:B------:R-:W-:Y:S05]  /*8b90*/  BRA `(.L_x_156) ;  /* 0xffffff9800b47947 */ /* 0x000fea000383ffff */
.L_x_44:
[----:B------:R-:W-:-:S07]  /*8ba0*/  MOV R0, UR4 ;  /* 0x0000000400007c02 */ /* 0x000fce0008000f00 */
.L_x_157:
[----:B-1----:R1:W2:Y:S02]  /*8bb0*/  SYNCS.PHASECHK.TRANS64.TRYWAIT P0, [R0+URZ], R2 ;  /* 0x00000002000075a7 */ /* 0x0022a400080011ff */
[----:B--2---:R-:W-:Y:S05]  /*8bc0*/  @!P0 NANOSLEEP.SYNCS 0x989680 ;  /* 0x009896800000895d */ /* 0x004fea0003900000 */
[----:B------:R-:W2:Y:S02]  /*8bd0*/  @!P0 SYNCS.PHASECHK.TRANS64 P0, [R0+URZ], R2 ;  /* 0x00000002000085a7 */ /* 0x000ea400080010ff */
[----:B--2---:R-:W-:Y:S05]  /*8be0*/  @!P0 BRA `(.L_x_157) ;  /* 0xfffffffc00f08947 */ /* 0x004fea000383ffff */
[----:B------:R-:W-:Y:S05]  /*8bf0*/  BRA `(.L_x_158) ;  /* 0xffffffa000587947 */ /* 0x000fea000383ffff */
.L_x_45:
[----:B------:R-:W-:-:S07]  /*8c00*/  MOV R0, UR5 ;  /* 0x0000000500007c02 */ /* 0x000fce0008000f00 */
.L_x_159:
[----:B-1----:R1:W2:Y:S02]  /*8c10*/  SYNCS.PHASECHK.TRANS64.TRYWAIT P0, [R0+URZ], R3 ;  /* 0x00000003000075a7 */ /* 0x0022a400080011ff */
[----:B--2---:R-:W-:Y:S05]  /*8c20*/  @!P0 NANOSLEEP.SYNCS 0x989680 ;  /* 0x009896800000895d */ /* 0x004fea0003900000 */
[----:B------:R-:W2:Y:S02]  /*8c30*/  @!P0 SYNCS.PHASECHK.TRANS64 P0, [R0+URZ], R3 ;  /* 0x00000003000085a7 */ /* 0x000ea400080010ff */
[----:B--2---:R-:W-:Y:S05]  /*8c40*/  @!P0 BRA `(.L_x_159) ;  /* 0xfffffffc00f08947 */ /* 0x004fea000383ffff */
[----:B------:R-:W-:Y:S05]  /*8c50*/  BRA `(.L_x_160) ;  /* 0xffffffa000647947 */ /* 0x000fea000383ffff */
.L_x_46:
[----:B------:R-:W-:-:S07]  /*8c60*/  MOV R0, UR5 ;  /* 0x0000000500007c02 */ /* 0x000fce0008000f00 */
.L_x_161:
[----:B-1----:R1:W2:Y:S02]  /*8c70*/  SYNCS.PHASECHK.TRANS64.TRYWAIT P0, [R0+URZ], R3 ;  /* 0x00000003000075a7 */ /* 0x0022a400080011ff */
[----:B--2---:R-:W-:Y:S05]  /*8c80*/  @!P0 NANOSLEEP.SYNCS 0x989680 ;  /* 0x009896800000895d */ /* 0x004fea0003900000 */
[----:B------:R-:W2:Y:S02]  /*8c90*/  @!P0 SYNCS.PHASECHK.TRANS64 P0, [R0+URZ], R3 ;  /* 0x00000003000085a7 */ /* 0x000ea400080010ff */
[----:B--2---:R-:W-:Y:S05]  /*8ca0*/  @!P0 BRA `(.L_x_161) ;  /* 0xfffffffc00f08947 */ /* 0x004fea000383ffff */
[----:B------:R-:W-:Y:S05]  /*8cb0*/  BRA `(.L_x_162) ;  /* 0xffffffa000707947 */ /* 0x000fea000383ffff */
.L_x_47:
[----:B------:R-:W-:-:S07]  /*8cc0*/  MOV R0, UR5 ;  /* 0x0000000500007c02 */ /* 0x000fce0008000f00 */
.L_x_163:
[----:B-1----:R1:W2:Y:S02]  /*8cd0*/  SYNCS.PHASECHK.TRANS64.TRYWAIT P0, [R0+URZ], R3 ;  /* 0x00000003000075a7 */ /* 0x0022a400080011ff */
[----:B--2---:R-:W-:Y:S05]  /*8ce0*/  @!P0 NANOSLEEP.SYNCS 0x989680 ;  /* 0x009896800000895d */ /* 0x004fea0003900000 */
[----:B------:R-:W2:Y:S02]  /*8cf0*/  @!P0 SYNCS.PHASECHK.TRANS64 P0, [R0+URZ], R3 ;  /* 0x00000003000085a7 */ /* 0x000ea400080010ff */
[----:B--2---:R-:W-:Y:S05]  /*8d00*/  @!P0 BRA `(.L_x_163) ;  /* 0xfffffffc00f08947 */ /* 0x004fea000383ffff */
[----:B------:R-:W-:Y:S05]  /*8d10*/  BRA `(.L_x_164) ;  /* 0xffffffa0007c7947 */ /* 0x000fea000383ffff */
.L_x_48:
[----:B------:R-:W-:-:S07]  /*8d20*/  MOV R0, UR5 ;  /* 0x0000000500007c02 */ /* 0x000fce0008000f00 */
.L_x_165:
[----:B-1----:R1:W2:Y:S02]  /*8d30*/  SYNCS.PHASECHK.TRANS64.TRYWAIT P0, [R0+URZ], R3 ;  /* 0x00000003000075a7 */ /* 0x0022a400080011ff */
[----:B--2---:R-:W-:Y:S05]  /*8d40*/  @!P0 NANOSLEEP.SYNCS 0x989680 ;  /* 0x009896800000895d */ /* 0x004fea0003900000 */
[----:B------:R-:W2:Y:S02]  /*8d50*/  @!P0 SYNCS.PHASECHK.TRANS64 P0, [R0+URZ], R3 ;  /* 0x00000003000085a7 */ /* 0x000ea400080010ff */
[----:B--2---:R-:W-:Y:S05]  /*8d60*/  @!P0 BRA `(.L_x_165) ;  /* 0xfffffffc00f08947 */ /* 0x004fea000383ffff */
[----:B------:R-:W-:Y:S05]  /*8d70*/  BRA `(.L_x_166) ;  /* 0xffffffa000887947 */ /* 0x000fea000383ffff */
.L_x_49:
[----:B------:R-:W-:-:S07]  /*8d80*/  MOV R0, UR5 ;  /* 0x0000000500007c02 */ /* 0x000fce0008000f00 */
.L_x_167:
[----:B-1----:R1:W2:Y:S02]  /*8d90*/  SYNCS.PHASECHK.TRANS64.TRYWAIT P0, [R0+URZ], R3 ;  /* 0x00000003000075a7 */ /* 0x0022a400080011ff */
[----:B--2---:R-:W-:Y:S05]  /*8da0*/  @!P0 NANOSLEEP.SYNCS 0x989680 ;  /* 0x009896800000895d */ /* 0x004fea0003900000 */
[----:B------:R-:W2:Y:S02]  /*8db0*/  @!P0 SYNCS.PHASECHK.TRANS64 P0, [R0+URZ], R3 ;  /* 0x00000003000085a7 */ /* 0x000ea400080010ff */
[----:B--2---:R-:W-:Y:S05]  /*8dc0*/  @!P0 BRA `(.L_x_167) ;  /* 0xfffffffc00f08947 */ /* 0x004fea000383ffff */
[----:B------:R-:W-:Y:S05]  /*8dd0*/  BRA `(.L_x_168) ;  /* 0xffffffa000947947 */ /* 0x000fea000383ffff */
.L_x_50:
[----:B------:R-:W-:-:S07]  /*8de0*/  MOV R0, UR5 ;  /* 0x0000000500007c02 */ /* 0x000fce0008000f00 */
.L_x_169:
[----:B-1----:R1:W2:Y:S02]  /*8df0*/  SYNCS.PHASECHK.TRANS64.TRYWAIT P0, [R0+URZ], R3 ;  /* 0x00000003000075a7 */ /* 0x0022a400080011ff */
[----:B--2---:R-:W-:Y:S05]  /*8e00*/  @!P0 NANOSLEEP.SYNCS 0x989680 ;  /* 0x009896800000895d */ /* 0x004fea0003900000 */
[----:B------:R-:W2:Y:S02]  /*8e10*/  @!P0 SYNCS.PHASECHK.TRANS64 P0, [R0+URZ], R3 ;  /* 0x00000003000085a7 */ /* 0x000ea400080010ff */
[----:B--2---:R-:W-:Y:S05]  /*8e20*/  @!P0 BRA `(.L_x_169) ;  /* 0xfffffffc00f08947 */ /* 0x004fea000383ffff */
[----:B------:R-:W-:Y:S05]  /*8e30*/  BRA `(.L_x_170) ;  /* 0xffffffa000a07947 */ /* 0x000fea000383ffff */
.L_x_51:
[----:B------:R-:W-:-:S07]  /*8e40*/  MOV R0, UR5 ;  /* 0x0000000500007c02 */ /* 0x000fce0008000f00 */
.L_x_171:
[----:B-1----:R1:W2:Y:S02]  /*8e50*/  SYNCS.PHASECHK.TRANS64.TRYWAIT P0, [R0+URZ], R3 ;  /* 0x00000003000075a7 */ /* 0x0022a400080011ff */
[----:B--2---:R-:W-:Y:S05]  /*8e60*/  @!P0 NANOSLEEP.SYNCS 0x989680 ;  /* 0x009896800000895d */ /* 0x004fea0003900000 */
[----:B------:R-:W2:Y:S02]  /*8e70*/  @!P0 SYNCS.PHASECHK.TRANS64 P0, [R0+URZ], R3 ;  /* 0x00000003000085a7 */ /* 0x000ea400080010ff */
[----:B--2---:R-:W-:Y:S05]  /*8e80*/  @!P0 BRA `(.L_x_171) ;  /* 0xfffffffc00f08947 */ /* 0x004fea000383ffff */
[----:B------:R-:W-:Y:S05]  /*8e90*/  BRA `(.L_x_172) ;  /* 0xffffffa000ac7947 */ /* 0x000fea000383ffff */
.L_x_52:
[----:B------:R-:W-:-:S07]  /*8ea0*/  MOV R0, UR5 ;  /* 0x0000000500007c02 */ /* 0x000fce0008000f00 */
.L_x_173:
[----:B-1----:R1:W2:Y:S02]  /*8eb0*/  SYNCS.PHASECHK.TRANS64.TRYWAIT P0, [R0+URZ], R3 ;  /* 0x00000003000075a7 */ /* 0x0022a400080011ff */
[----:B--2---:R-:W-:Y:S05]  /*8ec0*/  @!P0 NANOSLEEP.SYNCS 0x989680 ;  /* 0x009896800000895d */ /* 0x004fea0003900000 */
[----:B------:R-:W2:Y:S02]  /*8ed0*/  @!P0 SYNCS.PHASECHK.TRANS64 P0, [R0+URZ], R3 ;  /* 0x00000003000085a7 */ /* 0x000ea400080010ff */
[----:B--2---:R-:W-:Y:S05]  /*8ee0*/  @!P0 BRA `(.L_x_173) ;  /* 0xfffffffc00f08947 */ /* 0x004fea000383ffff */
[----:B------:R-:W-:Y:S05]  /*8ef0*/  BRA `(.L_x_174) ;  /* 0xffffffa000b87947 */ /* 0x000fea000383ffff */
.L_x_53:
[----:B------:R-:W-:-:S07]  /*8f00*/  MOV R0, UR5 ;  /* 0x0000000500007c02 */ /* 0x000fce0008000f00 */
.L_x_175:
[----:B-1----:R1:W2:Y:S02]  /*8f10*/  SYNCS.PHASECHK.TRANS64.TRYWAIT P0, [R0+URZ], R3 ;  /* 0x00000003000075a7 */ /* 0x0022a400080011ff */
[----:B--2---:R-:W-:Y:S05]  /*8f20*/  @!P0 NANOSLEEP.SYNCS 0x989680 ;  /* 0x009896800000895d */ /* 0x004fea0003900000 */
[----:B------:R-:W2:Y:S02]  /*8f30*/  @!P0 SYNCS.PHASECHK.TRANS64 P0, [R0+URZ], R3 ;  /* 0x00000003000085a7 */ /* 0x000ea400080010ff */
[----:B--2---:R-:W-:Y:S05]  /*8f40*/  @!P0 BRA `(.L_x_175) ;  /* 0xfffffffc00f08947 */ /* 0x004fea000383ffff */
[----:B------:R-:W-:Y:S05]  /*8f50*/  BRA `(.L_x_176) ;  /* 0xffffffa000c47947 */ /* 0x000fea000383ffff */
.L_x_54:
[----:B------:R-:W-:-:S07]  /*8f60*/  MOV R0, UR5 ;  /* 0x0000000500007c02 */ /* 0x000fce0008000f00 */
.L_x_177:
[----:B-1----:R1:W2:Y:S02]  /*8f70*/  SYNCS.PHASECHK.TRANS64.TRYWAIT P0, [R0+URZ], R3 ;  /* 0x00000003000075a7 */ /* 0x0022a400080011ff */
[----:B--2---:R-:W-:Y:S05]  /*8f80*/  @!P0 NANOSLEEP.SYNCS 0x989680 ;  /* 0x009896800000895d */ /* 0x004fea0003900000 */
[----:B------:R-:W2:Y:S02]  /*8f90*/  @!P0 SYNCS.PHASECHK.TRANS64 P0, [R0+URZ], R3 ;  /* 0x00000003000085a7 */ /* 0x000ea400080010ff */
[----:B--2---:R-:W-:Y:S05]  /*8fa0*/  @!P0 BRA `(.L_x_177) ;  /* 0xfffffffc00f08947 */ /* 0x004fea000383ffff */
[----:B------:R-:W-:Y:S05]  /*8fb0*/  BRA `(.L_x_178) ;  /* 0xffffffa000d07947 */ /* 0x000fea000383ffff */
.L_x_55:
[----:B------:R-:W-:-:S07]  /*8fc0*/  MOV R0, UR5 ;  /* 0x0000000500007c02 */ /* 0x000fce0008000f00 */
.L_x_179:
[----:B-1----:R1:W2:Y:S02]  /*8fd0*/  SYNCS.PHASECHK.TRANS64.TRYWAIT P0, [R0+URZ], R3 ;  /* 0x00000003000075a7 */ /* 0x0022a400080011ff */
[----:B--2---:R-:W-:Y:S05]  /*8fe0*/  @!P0 NANOSLEEP.SYNCS 0x989680 ;  /* 0x009896800000895d */ /* 0x004fea0003900000 */
[----:B------:R-:W2:Y:S02]  /*8ff0*/  @!P0 SYNCS.PHASECHK.TRANS64 P0, [R0+URZ], R3 ;  /* 0x00000003000085a7 */ /* 0x000ea400080010ff */
[----:B--2---:R-:W-:Y:S05]  /*9000*/  @!P0 BRA `(.L_x_179) ;  /* 0xfffffffc00f08947 */ /* 0x004fea000383ffff */
[----:B------:R-:W-:Y:S05]  /*9010*/  BRA `(.L_x_180) ;  /* 0xffffffa000dc7947 */ /* 0x000fea000383ffff */
.L_x_56:
[----:B------:R-:W-:-:S07]  /*9020*/  MOV R0, UR5 ;  /* 0x0000000500007c02 */ /* 0x000fce0008000f00 */
.L_x_181:
[----:B-1----:R1:W2:Y:S02]  /*9030*/  SYNCS.PHASECHK.TRANS64.TRYWAIT P0, [R0+URZ], R3 ;  /* 0x00000003000075a7 */ /* 0x0022a400080011ff */
[----:B--2---:R-:W-:Y:S05]  /*9040*/  @!P0 NANOSLEEP.SYNCS 0x989680 ;  /* 0x009896800000895d */ /* 0x004fea0003900000 */
[----:B------:R-:W2:Y:S02]  /*9050*/  @!P0 SYNCS.PHASECHK.TRANS64 P0, [R0+URZ], R3 ;  /* 0x00000003000085a7 */ /* 0x000ea400080010ff */
[----:B--2---:R-:W-:Y:S05]  /*9060*/  @!P0 BRA `(.L_x_181) ;  /* 0xfffffffc00f08947 */ /* 0x004fea000383ffff */
[----:B------:R-:W-:Y:S05]  /*9070*/  BRA `(.L_x_182) ;  /* 0xffffffa000e87947 */ /* 0x000fea000383ffff */
.L_x_57:
[----:B------:R-:W-:-:S07]  /*9080*/  MOV R0, UR5 ;  /* 0x0000000500007c02 */ /* 0x000fce0008000f00 */
.L_x_183:
[----:B-1----:R1:W2:Y:S02]  /*9090*/  SYNCS.PHASECHK.TRANS64.TRYWAIT P0, [R0+URZ], R3 ;  /* 0x00000003000075a7 */ /* 0x0022a400080011ff */
[----:B--2---:R-:W-:Y:S05]  /*90a0*/  @!P0 NANOSLEEP.SYNCS 0x989680 ;  /* 0x009896800000895d */ /* 0x004fea0003900000 */
[----:B------:R-:W2:Y:S02]  /*90b0*/  @!P0 SYNCS.PHASECHK.TRANS64 P0, [R0+URZ], R3 ;  /* 0x00000003000085a7 */ /* 0x000ea400080010ff */
[----:B--2---:R-:W-:Y:S05]  /*90c0*/  @!P0 BRA `(.L_x_183) ;  /* 0xfffffffc00f08947 */ /* 0x004fea000383ffff */
[----:B------:R-:W-:Y:S05]  /*90d0*/  BRA `(.L_x_184) ;  /* 0xffffffa000f47947 */ /* 0x000fea000383ffff */
.L_x_58:
[----:B------:R-:W-:-:S07]  /*90e0*/  MOV R0, UR5 ;  /* 0x0000000500007c02 */ /* 0x000fce0008000f00 */
.L_x_185:
[----:B-1----:R1:W2:Y:S02]  /*90f0*/  SYNCS.PHASECHK.TRANS64.TRYWAIT P0, [R0+URZ], R3 ;  /* 0x00000003000075a7 */ /* 0x0022a400080011ff */
[----:B--2---:R-:W-:Y:S05]  /*9100*/  @!P0 NANOSLEEP.SYNCS 0x989680 ;  /* 0x009896800000895d */ /* 0x004fea0003900000 */
[----:B------:R-:W2:Y:S02]  /*9110*/  @!P0 SYNCS.PHASECHK.TRANS64 P0, [R0+URZ], R3 ;  /* 0x00000003000085a7 */ /* 0x000ea400080010ff */
[----:B--2---:R-:W-:Y:S05]  /*9120*/  @!P0 BRA `(.L_x_185) ;  /* 0xfffffffc00f08947 */ /* 0x004fea000383ffff */
[----:B------:R-:W-:Y:S05]  /*9130*/  BRA `(.L_x_186) ;  /* 0xffffffa400007947 */ /* 0x000fea000383ffff */
.L_x_59:
[----:B------:R-:W-:-:S07]  /*9140*/  MOV R0, UR5 ;  /* 0x0000000500007c02 */ /* 0x000fce0008000f00 */
.L_x_187:
[----:B-1----:R1:W2:Y:S02]  /*9150*/  SYNCS.PHASECHK.TRANS64.TRYWAIT P0, [R0+URZ], R3 ;  /* 0x00000003000075a7 */ /* 0x0022a400080011ff */
[----:B--2---:R-:W-:Y:S05]  /*9160*/  @!P0 NANOSLEEP.SYNCS 0x989680 ;  /* 0x009896800000895d */ /* 0x004fea0003900000 */
[----:B------:R-:W2:Y:S02]  /*9170*/  @!P0 SYNCS.PHASECHK.TRANS64 P0, [R0+URZ], R3 ;  /* 0x00000003000085a7 */ /* 0x000ea400080010ff */
[----:B--2---:R-:W-:Y:S05]  /*9180*/  @!P0 BRA `(.L_x_187) ;  /* 0xfffffffc00f08947 */ /* 0x004fea000383ffff */
[----:B------:R-:W-:Y:S05]  /*9190*/  BRA `(.L_x_188) ;  /* 0xffffffa4000c7947 */ /* 0x000fea000383ffff */
.L_x_60:
[----:B------:R-:W-:-:S07]  /*91a0*/  MOV R0, UR5 ;  /* 0x0000000500007c02 */ /* 0x000fce0008000f00 */
.L_x_189:
[----:B-1----:R1:W2:Y:S02]  /*91b0*/  SYNCS.PHASECHK.TRANS64.TRYWAIT P0, [R0+URZ], R3 ;  /* 0x00000003000075a7 */ /* 0x0022a400080011ff */
[----:B--2---:R-:W-:Y:S05]  /*91c0*/  @!P0 NANOSLEEP.SYNCS 0x989680 ;  /* 0x009896800000895d */ /* 0x004fea0003900000 */
[----:B------:R-:W2:Y:S02]  /*91d0*/  @!P0 SYNCS.PHASECHK.TRANS64 P0, [R0+URZ], R3 ;  /* 0x00000003000085a7 */ /* 0x000ea400080010ff */
[----:B--2---:R-:W-:Y:S05]  /*91e0*/  @!P0 BRA `(.L_x_189) ;  /* 0xfffffffc00f08947 */ /* 0x004fea000383ffff */
[----:B------:R-:W-:Y:S05]  /*91f0*/  BRA `(.L_x_190) ;  /* 0xffffffa400187947 */ /* 0x000fea000383ffff */
.L_x_61:
[----:B------:R-:W-:-:S07]  /*9200*/  MOV R0, UR5 ;  /* 0x0000000500007c02 */ /* 0x000fce0008000f00 */
.L_x_191:
[----:B-1----:R1:W2:Y:S02]  /*9210*/  SYNCS.PHASECHK.TRANS64.TRYWAIT P0, [R0+URZ], R3 ;  /* 0x00000003000075a7 */ /* 0x0022a400080011ff */
[----:B--2---:R-:W-:Y:S05]  /*9220*/  @!P0 NANOSLEEP.SYNCS 0x989680 ;  /* 0x009896800000895d */ /* 0x004fea0003900000 */
[----:B------:R-:W2:Y:S02]  /*9230*/  @!P0 SYNCS.PHASECHK.TRANS64 P0, [R0+URZ], R3 ;  /* 0x00000003000085a7 */ /* 0x000ea400080010ff */
[----:B--2---:R-:W-:Y:S05]  /*9240*/  @!P0 BRA `(.L_x_191) ;  /* 0xfffffffc00f08947 */ /* 0x004fea000383ffff */
[----:B------:R-:W-:Y:S05]  /*9250*/  BRA `(.L_x_192) ;  /* 0xffffffa400247947 */ /* 0x000fea000383ffff */
.L_x_62:
[----:B------:R-:W-:-:S07]  /*9260*/  MOV R0, UR5 ;  /* 0x0000000500007c02 */ /* 0x000fce0008000f00 */
.L_x_193:
[----:B-1----:R1:W2:Y:S02]  /*9270*/  SYNCS.PHASECHK.TRANS64.TRYWAIT P0, [R0+URZ], R3 ;  /* 0x00000003000075a7 */ /* 0x0022a400080011ff */
[----:B--2---:R-:W-:Y:S05]  /*9280*/  @!P0 NANOSLEEP.SYNCS 0x989680 ;  /* 0x009896800000895d */ /* 0x004fea0003900000 */
[----:B------:R-:W2:Y:S02]  /*9290*/  @!P0 SYNCS.PHASECHK.TRANS64 P0, [R0+URZ], R3 ;  /* 0x00000003000085a7 */ /* 0x000ea400080010ff */
[----:B--2---:R-:W-:Y:S05]  /*92a0*/  @!P0 BRA `(.L_x_193) ;  /* 0xfffffffc00f08947 */ /* 0x004fea000383ffff */
[----:B------:R-:W-:Y:S05]  /*92b0*/  BRA `(.L_x_194) ;  /* 0xffffffa400307947 */ /* 0x000fea000383ffff */
.L_x_63:
[----:B------:R-:W-:-:S07]  /*92c0*/  MOV R0, UR5 ;  /* 0x0000000500007c02 */ /* 0x000fce0008000f00 */
.L_x_195:
[----:B-1----:R1:W2:Y:S02]  /*92d0*/  SYNCS.PHASECHK.TRANS64.TRYWAIT P0, [R0+URZ], R3 ;  /* 0x00000003000075a7 */ /* 0x0022a400080011ff */
[----:B--2---:R-:W-:Y:S05]  /*92e0*/  @!P0 NANOSLEEP.SYNCS 0x989680 ;  /* 0x009896800000895d */ /* 0x004fea0003900000 */
[----:B------:R-:W2:Y:S02]  /*92f0*/  @!P0 SYNCS.PHASECHK.TRANS64 P0, [R0+URZ], R3 ;  /* 0x00000003000085a7 */ /* 0x000ea400080010ff */
[----:B--2---:R-:W-:Y:S05]  /*9300*/  @!P0 BRA `(.L_x_195) ;  /* 0xfffffffc00f08947 */ /* 0x004fea000383ffff */
[----:B------:R-:W-:Y:S05]  /*9310*/  BRA `(.L_x_196) ;  /* 0xffffffa4003c7947 */ /* 0x000fea000383ffff */
.L_x_64:
[----:B------:R-:W-:-:S07]  /*9320*/  MOV R0, UR5 ;  /* 0x0000000500007c02 */ /* 0x000fce0008000f00 */
.L_x_197:
[----:B-1----:R1:W2:Y:S02]  /*9330*/  SYNCS.PHASECHK.TRANS64.TRYWAIT P0, [R0+URZ], R3 ;  /* 0x00000003000075a7 */ /* 0x0022a400080011ff */
[----:B--2---:R-:W-:Y:S05]  /*9340*/  @!P0 NANOSLEEP.SYNCS 0x989680 ;  /* 0x009896800000895d */ /* 0x004fea0003900000 */
[----:B------:R-:W2:Y:S02]  /*9350*/  @!P0 SYNCS.PHASECHK.TRANS64 P0, [R0+URZ], R3 ;  /* 0x00000003000085a7 */ /* 0x000ea400080010ff */
[----:B--2---:R-:W-:Y:S05]  /*9360*/  @!P0 BRA `(.L_x_197) ;  /* 0xfffffffc00f08947 */ /* 0x004fea000383ffff */
[----:B------:R-:W-:Y:S05]  /*9370*/  BRA `(.L_x_198) ;  /* 0xffffffa400487947 */ /* 0x000fea000383ffff */
.L_x_65:
[----:B------:R-:W-:-:S07]  /*9380*/  MOV R0, UR5 ;  /* 0x0000000500007c02 */ /* 0x000fce0008000f00 */
.L_x_199:
[----:B-1----:R1:W2:Y:S02]  /*9390*/  SYNCS.PHASECHK.TRANS64.TRYWAIT P0, [R0+URZ], R3 ;  /* 0x00000003000075a7 */ /* 0x0022a400080011ff */
[----:B--2---:R-:W-:Y:S05]  /*93a0*/  @!P0 NANOSLEEP.SYNCS 0x989680 ;  /* 0x009896800000895d */ /* 0x004fea0003900000 */
[----:B------:R-:W2:Y:S02]  /*93b0*/  @!P0 SYNCS.PHASECHK.TRANS64 P0, [R0+URZ], R3 ;  /* 0x00000003000085a7 */ /* 0x000ea400080010ff */
[----:B--2---:R-:W-:Y:S05]  /*93c0*/  @!P0 BRA `(.L_x_199) ;  /* 0xfffffffc00f08947 */ /* 0x004fea000383ffff */
[----:B------:R-:W-:Y:S05]  /*93d0*/  BRA `(.L_x_200) ;  /* 0xffffffa400547947 */ /* 0x000fea000383ffff */
.L_x_66:
[----:B------:R-:W-:-:S07]  /*93e0*/  MOV R0, UR5 ;  /* 0x0000000500007c02 */ /* 0x000fce0008000f00 */
.L_x_201:
[----:B-1----:R1:W2:Y:S02]  /*93f0*/  SYNCS.PHASECHK.TRANS64.TRYWAIT P0, [R0+URZ], R3 ;  /* 0x00000003000075a7 */ /* 0x0022a400080011ff */
[----:B--2---:R-:W-:Y:S05]  /*9400*/  @!P0 NANOSLEEP.SYNCS 0x989680 ;  /* 0x009896800000895d */ /* 0x004fea0003900000 */
[----:B------:R-:W2:Y:S02]  /*9410*/  @!P0 SYNCS.PHASECHK.TRANS64 P0, [R0+URZ], R3 ;  /* 0x00000003000085a7 */ /* 0x000ea400080010ff */
[----:B--2---:R-:W-:Y:S05]  /*9420*/  @!P0 BRA `(.L_x_201) ;  /* 0xfffffffc00f08947 */ /* 0x004fea000383ffff */
[----:B------:R-:W-:Y:S05]  /*9430*/  BRA `(.L_x_202) ;  /* 0xffffffa400607947 */ /* 0x000fea000383ffff */
.L_x_67:
[----:B------:R-:W-:-:S07]  /*9440*/  MOV R0, UR5 ;  /* 0x0000000500007c02 */ /* 0x000fce0008000f00 */
.L_x_203:
[----:B-1----:R1:W2:Y:S02]  /*9450*/  SYNCS.PHASECHK.TRANS64.TRYWAIT P0, [R0+URZ], R3 ;  /* 0x00000003000075a7 */ /* 0x0022a400080011ff */
[----:B--2---:R-:W-:Y:S05]  /*9460*/  @!P0 NANOSLEEP.SYNCS 0x989680 ;  /* 0x009896800000895d */ /* 0x004fea0003900000 */
[----:B------:R-:W2:Y:S02]  /*9470*/  @!P0 SYNCS.PHASECHK.TRANS64 P0, [R0+URZ], R3 ;  /* 0x00000003000085a7 */ /* 0x000ea400080010ff */
[----:B--2---:R-:W-:Y:S05]  /*9480*/  @!P0 BRA `(.L_x_203) ;  /* 0xfffffffc00f08947 */ /* 0x004fea000383ffff */
[----:B------:R-:W-:Y:S05]  /*9490*/  BRA `(.L_x_204) ;  /* 0xffffffa4006c7947 */ /* 0x000fea000383ffff */
.L_x_68:
[----:B------:R-:W-:-:S07]  /*94a0*/  MOV R0, UR5 ;  /* 0x0000000500007c02 */ /* 0x000fce0008000f00 */
.L_x_205:
[----:B-1----:R1:W2:Y:S02]  /*94b0*/  SYNCS.PHASECHK.TRANS64.TRYWAIT P0, [R0+URZ], R3 ;  /* 0x00000003000075a7 */ /* 0x0022a400080011ff */
[----:B--2---:R-:W-:Y:S05]  /*94c0*/  @!P0 NANOSLEEP.SYNCS 0x989680 ;  /* 0x009896800000895d */ /* 0x004fea0003900000 */
[----:B------:R-:W2:Y:S02]  /*94d0*/  @!P0 SYNCS.PHASECHK.TRANS64 P0, [R0+URZ], R3 ;  /* 0x00000003000085a7 */ /* 0x000ea400080010ff */
[----:B--2---:R-:W-:Y:S05]  /*94e0*/  @!P0 BRA `(.L_x_205) ;  /* 0xfffffffc00f08947 */ /* 0x004fea000383ffff */
[----:B------:R-:W-:Y:S05]  /*94f0*/  BRA `(.L_x_206) ;  /* 0xffffffa400787947 */ /* 0x000fea000383ffff */
.L_x_69:
[----:B------:R-:W-:-:S07]  /*9500*/  MOV R0, UR5 ;  /* 0x0000000500007c02 */ /* 0x000fce0008000f00 */
.L_x_207:
[----:B-1----:R1:W2:Y:S02]  /*9510*/  SYNCS.PHASECHK.TRANS64.TRYWAIT P0, [R0+URZ], R3 ;  /* 0x00000003000075a7 */ /* 0x0022a400080011ff */
[----:B--2---:R-:W-:Y:S05]  /*9520*/  @!P0 NANOSLEEP.SYNCS 0x989680 ;  /* 0x009896800000895d */ /* 0x004fea0003900000 */
[----:B------:R-:W2:Y:S02]  /*9530*/  @!P0 SYNCS.PHASECHK.TRANS64 P0, [R0+URZ], R3 ;  /* 0x00000003000085a7 */ /* 0x000ea400080010ff */
[----:B--2---:R-:W-:Y:S05]  /*9540*/  @!P0 BRA `(.L_x_207) ;  /* 0xfffffffc00f08947 */ /* 0x004fea000383ffff */
[----:B------:R-:W-:Y:S05]  /*9550*/  BRA `(.L_x_208) ;  /* 0xffffffa400847947 */ /* 0x000fea000383ffff */
.L_x_70:
[----:B------:R-:W-:-:S07]  /*9560*/  MOV R0, UR5 ;  /* 0x0000000500007c02 */ /* 0x000fce0008000f00 */
.L_x_209:
[----:B-1----:R1:W2:Y:S02]  /*9570*/  SYNCS.PHASECHK.TRANS64.TRYWAIT P0, [R0+URZ], R3 ;  /* 0x00000003000075a7 */ /* 0x0022a400080011ff */
[----:B--2---:R-:W-:Y:S05]  /*9580*/  @!P0 NANOSLEEP.SYNCS 0x989680 ;  /* 0x009896800000895d */ /* 0x004fea0003900000 */
[----:B------:R-:W2:Y:S02]  /*9590*/  @!P0 SYNCS.PHASECHK.TRANS64 P0, [R0+URZ], R3 ;  /* 0x00000003000085a7 */ /* 0x000ea400080010ff */
[----:B--2---:R-:W-:Y:S05]  /*95a0*/  @!P0 BRA `(.L_x_209) ;  /* 0xfffffffc00f08947 */ /* 0x004fea000383ffff */
[----:B------:R-:W-:Y:S05]  /*95b0*/  BRA `(.L_x_210) ;  /* 0xffffffa400907947 */ /* 0x000fea000383ffff */
.L_x_71:
[----:B------:R-:W-:-:S07]  /*95c0*/  MOV R0, UR5 ;  /* 0x0000000500007c02 */ /* 0x000fce0008000f00 */
.L_x_211:
[----:B-1----:R1:W2:Y:S02]  /*95d0*/  SYNCS.PHASECHK.TRANS64.TRYWAIT P0, [R0+URZ], R3 ;  /* 0x00000003000075a7 */ /* 0x0022a400080011ff */
[----:B--2---:R-:W-:Y:S05]  /*95e0*/  @!P0 NANOSLEEP.SYNCS 0x989680 ;  /* 0x009896800000895d */ /* 0x004fea0003900000 */
[----:B------:R-:W2:Y:S02]  /*95f0*/  @!P0 SYNCS.PHASECHK.TRANS64 P0, [R0+URZ], R3 ;  /* 0x00000003000085a7 */ /* 0x000ea400080010ff */
[----:B--2---:R-:W-:Y:S05]  /*9600*/  @!P0 BRA `(.L_x_211) ;  /* 0xfffffffc00f08947 */ /* 0x004fea000383ffff */
[----:B------:R-:W-:Y:S05]  /*9610*/  BRA `(.L_x_212) ;  /* 0xffffffa4009c7947 */ /* 0x000fea000383ffff */
.L_x_72:
[----:B------:R-:W-:-:S07]  /*9620*/  MOV R0, UR5 ;  /* 0x0000000500007c02 */ /* 0x000fce0008000f00 */
.L_x_213:
[----:B-1----:R1:W2:Y:S02]  /*9630*/  SYNCS.PHASECHK.TRANS64.TRYWAIT P0, [R0+URZ], R3 ;  /* 0x00000003000075a7 */ /* 0x0022a400080011ff */
[----:B--2---:R-:W-:Y:S05]  /*9640*/  @!P0 NANOSLEEP.SYNCS 0x989680 ;  /* 0x009896800000895d */ /* 0x004fea0003900000 */
[----:B------:R-:W2:Y:S02]  /*9650*/  @!P0 SYNCS.PHASECHK.TRANS64 P0, [R0+URZ], R3 ;  /* 0x00000003000085a7 */ /* 0x000ea400080010ff */
[----:B--2---:R-:W-:Y:S05]  /*9660*/  @!P0 BRA `(.L_x_213) ;  /* 0xfffffffc00f08947 */ /* 0x004fea000383ffff */
[----:B------:R-:W-:Y:S05]  /*9670*/  BRA `(.L_x_214) ;  /* 0xffffffa400a87947 */ /* 0x000fea000383ffff */
.L_x_73:
[----:B------:R-:W-:-:S07]  /*9680*/  MOV R0, UR5 ;  /* 0x0000000500007c02 */ /* 0x000fce0008000f00 */
.L_x_215:
[----:B-1----:R1:W2:Y:S02]  /*9690*/  SYNCS.PHASECHK.TRANS64.TRYWAIT P0, [R0+URZ], R3 ;  /* 0x00000003000075a7 */ /* 0x0022a400080011ff */
[----:B--2---:R-:W-:Y:S05]  /*96a0*/  @!P0 NANOSLEEP.SYNCS 0x989680 ;  /* 0x009896800000895d */ /* 0x004fea0003900000 */
[----:B------:R-:W2:Y:S02]  /*96b0*/  @!P0 SYNCS.PHASECHK.TRANS64 P0, [R0+URZ], R3 ;  /* 0x00000003000085a7 */ /* 0x000ea400080010ff */
[----:B--2---:R-:W-:Y:S05]  /*96c0*/  @!P0 BRA `(.L_x_215) ;  /* 0xfffffffc00f08947 */ /* 0x004fea000383ffff */
[----:B------:R-:W-:Y:S05]  /*96d0*/  BRA `(.L_x_216) ;  /* 0xffffffa400b47947 */ /* 0x000fea000383ffff */
.L_x_74:
[----:B------:R-:W-:-:S07]  /*96e0*/  MOV R0, UR5 ;  /* 0x0000000500007c02 */ /* 0x000fce0008000f00 */
.L_x_217:
[----:B-1----:R1:W2:Y:S02]  /*96f0*/  SYNCS.PHASECHK.TRANS64.TRYWAIT P0, [R0+URZ], R3 ;  /* 0x00000003000075a7 */ /* 0x0022a400080011ff */
[----:B--2---:R-:W-:Y:S05]  /*9700*/  @!P0 NANOSLEEP.SYNCS 0x989680 ;  /* 0x009896800000895d */ /* 0x004fea0003900000 */
[----:B------:R-:W2:Y:S02]  /*9710*/  @!P0 SYNCS.PHASECHK.TRANS64 P0, [R0+URZ], R3 ;  /* 0x00000003000085a7 */ /* 0x000ea400080010ff */
[----:B--2---:R-:W-:Y:S05]  /*9720*/  @!P0 BRA `(.L_x_217) ;  /* 0xfffffffc00f08947 */ /* 0x004fea000383ffff */
[----:B------:R-:W-:Y:S05]  /*9730*/  BRA `(.L_x_218) ;  /* 0xffffffa400c07947 */ /* 0x000fea000383ffff */
.L_x_75:
[----:B------:R-:W-:-:S07]  /*9740*/  MOV R0, UR5 ;  /* 0x0000000500007c02 */ /* 0x000fce0008000f00 */
.L_x_219:
[----:B-1----:R1:W2:Y:S02]  /*9750*/  SYNCS.PHASECHK.TRANS64.TRYWAIT P0, [R0+URZ], R3 ;  /* 0x00000003000075a7 */ /* 0x0022a400080011ff */
[----:B--2---:R-:W-:Y:S05]  /*9760*/  @!P0 NANOSLEEP.SYNCS 0x989680 ;  /* 0x009896800000895d */ /* 0x004fea0003900000 */
[----:B------:R-:W2:Y:S02]  /*9770*/  @!P0 SYNCS.PHASECHK.TRANS64 P0, [R0+URZ], R3 ;  /* 0x00000003000085a7 */ /* 0x000ea400080010ff */
[----:B--2---:R-:W-:Y:S05]  /*9780*/  @!P0 BRA `(.L_x_219) ;  /* 0xfffffffc00f08947 */ /* 0x004fea000383ffff */
[----:B------:R-:W-:Y:S05]  /*9790*/  BRA `(.L_x_220) ;  /* 0xffffffa400cc7947 */ /* 0x000fea000383ffff */
.L_x_76:
[----:B------:R-:W-:-:S07]  /*97a0*/  MOV R0, UR5 ;  /* 0x0000000500007c02 */ /* 0x000fce0008000f00 */
.L_x_221:
[----:B-1----:R1:W2:Y:S02]  /*97b0*/  SYNCS.PHASECHK.TRANS64.TRYWAIT P0, [R0+URZ], R3 ;  /* 0x00000003000075a7 */ /* 0x0022a400080011ff */
[----:B--2---:R-:W-:Y:S05]  /*97c0*/  @!P0 NANOSLEEP.SYNCS 0x989680 ;  /* 0x009896800000895d */ /* 0x004fea0003900000 */
[----:B------:R-:W2:Y:S02]  /*97d0*/  @!P0 SYNCS.PHASECHK.TRANS64 P0, [R0+URZ], R3 ;  /* 0x00000003000085a7 */ /* 0x000ea400080010ff */
[----:B--2---:R-:W-:Y:S05]  /*97e0*/  @!P0 BRA `(.L_x_221) ;  /* 0xfffffffc00f08947 */ /* 0x004fea000383ffff */
[----:B------:R-:W-:Y:S05]  /*97f0*/  BRA `(.L_x_222) ;  /* 0xffffffa400d87947 */ /* 0x000fea000383ffff */
.L_x_77:
[----:B------:R-:W-:-:S07]  /*9800*/  MOV R0, UR5 ;  /* 0x0000000500007c02 */ /* 0x000fce0008000f00 */
.L_x_223:
[----:B-1----:R1:W2:Y:S02]  /*9810*/  SYNCS.PHASECHK.TRANS64.TRYWAIT P0, [R0+URZ], R3 ;  /* 0x00000003000075a7 */ /* 0x0022a400080011ff */
[----:B--2---:R-:W-:Y:S05]  /*9820*/  @!P0 NANOSLEEP.SYNCS 0x989680 ;  /* 0x009896800000895d */ /* 0x004fea0003900000 */
[----:B------:R-:W2:Y:S02]  /*9830*/  @!P0 SYNCS.PHASECHK.TRANS64 P0, [R0+URZ], R3 ;  /* 0x00000003000085a7 */ /* 0x000ea400080010ff */
[----:B--2---:R-:W-:Y:S05]  /*9840*/  @!P0 BRA `(.L_x_223) ;  /* 0xfffffffc00f08947 */ /* 0x004fea000383ffff */
[----:B------:R-:W-:Y:S05]  /*9850*/  BRA `(.L_x_224) ;  /* 0xffffffa400e47947 */ /* 0x000fea000383ffff */
.L_x_78:
[----:B------:R-:W-:-:S07]  /*9860*/  MOV R0, UR5 ;  /* 0x0000000500007c02 */ /* 0x000fce0008000f00 */
.L_x_225:
[----:B-1----:R1:W2:Y:S02]  /*9870*/  SYNCS.PHASECHK.TRANS64.TRYWAIT P0, [R0+URZ], R3 ;  /* 0x00000003000075a7 */ /* 0x0022a400080011ff */
[----:B--2---:R-:W-:Y:S05]  /*9880*/  @!P0 NANOSLEEP.SYNCS 0x989680 ;  /* 0x009896800000895d */ /* 0x004fea0003900000 */
[----:B------:R-:W2:Y:S02]  /*9890*/  @!P0 SYNCS.PHASECHK.TRANS64 P0, [R0+URZ], R3 ;  /* 0x00000003000085a7 */ /* 0x000ea400080010ff */
[----:B--2---:R-:W-:Y:S05]  /*98a0*/  @!P0 BRA `(.L_x_225) ;  /* 0xfffffffc00f08947 */ /* 0x004fea000383ffff */
[----:B------:R-:W-:Y:S05]  /*98b0*/  BRA `(.L_x_226) ;  /* 0xffffffa400f07947 */ /* 0x000fea000383ffff */
.L_x_79:
[----:B------:R-:W-:-:S07]  /*98c0*/  MOV R0, UR5 ;  /* 0x0000000500007c02 */ /* 0x000fce0008000f00 */
.L_x_227:
[----:B-1----:R1:W2:Y:S02]  /*98d0*/  SYNCS.PHASECHK.TRANS64.TRYWAIT P0, [R0+URZ], R3 ;  /* 0x00000003000075a7 */ /* 0x0022a400080011ff */
[----:B--2---:R-:W-:Y:S05]  /*98e0*/  @!P0 NANOSLEEP.SYNCS 0x989680 ;  /* 0x009896800000895d */ /* 0x004fea0003900000 */
[----:B------:R-:W2:Y:S02]  /*98f0*/  @!P0 SYNCS.PHASECHK.TRANS64 P0, [R0+URZ], R3 ;  /* 0x00000003000085a7 */ /* 0x000ea400080010ff */
[----:B--2---:R-:W-:Y:S05]  /*9900*/  @!P0 BRA `(.L_x_227) ;  /* 0xfffffffc00f08947 */ /* 0x004fea000383ffff */
[----:B------:R-:W-:Y:S05]  /*9910*/  BRA `(.L_x_228) ;  /* 0xffffffa400fc7947 */ /* 0x000fea000383ffff */
.L_x_80:
[----:B------:R-:W-:-:S07]  /*9920*/  MOV R0, UR5 ;  /* 0x0000000500007c02 */ /* 0x000fce0008000f00 */
.L_x_229:
[----:B-1----:R1:W2:Y:S02]  /*9930*/  SYNCS.PHASECHK.TRANS64.TRYWAIT P0, [R0+URZ], R3 ;  /* 0x00000003000075a7 */ /* 0x0022a400080011ff */
[----:B--2---:R-:W-:Y:S05]  /*9940*/  @!P0 NANOSLEEP.SYNCS 0x989680 ;  /* 0x009896800000895d */ /* 0x004fea0003900000 */
[----:B------:R-:W2:Y:S02]  /*9950*/  @!P0 SYNCS.PHASECHK.TRANS64 P0, [R0+URZ], R3 ;  /* 0x00000003000085a7 */ /* 0x000ea400080010ff */
[----:B--2---:R-:W-:Y:S05]  /*9960*/  @!P0 BRA `(.L_x_229) ;  /* 0xfffffffc00f08947 */ /* 0x004fea000383ffff */
[----:B------:R-:W-:Y:S05]  /*9970*/  BRA `(.L_x_230) ;  /* 0xffffffa800087947 */ /* 0x000fea000383ffff */
.L_x_81:
[----:B------:R-:W-:-:S07]  /*9980*/  MOV R0, UR5 ;  /* 0x0000000500007c02 */ /* 0x000fce0008000f00 */
.L_x_231:
[----:B-1----:R1:W2:Y:S02]  /*9990*/  SYNCS.PHASECHK.TRANS64.TRYWAIT P0, [R0+URZ], R3 ;  /* 0x00000003000075a7 */ /* 0x0022a400080011ff */
[----:B--2---:R-:W-:Y:S05]  /*99a0*/  @!P0 NANOSLEEP.SYNCS 0x989680 ;  /* 0x009896800000895d */ /* 0x004fea0003900000 */
[----:B------:R-:W2:Y:S02]  /*99b0*/  @!P0 SYNCS.PHASECHK.TRANS64 P0, [R0+URZ], R3 ;  /* 0x00000003000085a7 */ /* 0x000ea400080010ff */
[----:B--2---:R-:W-:Y:S05]  /*99c0*/  @!P0 BRA `(.L_x_231) ;  /* 0xfffffffc00f08947 */ /* 0x004fea000383ffff */
[----:B------:R-:W-:Y:S05]  /*99d0*/  BRA `(.L_x_232) ;  /* 0xffffffa800147947 */ /* 0x000fea000383ffff */
.L_x_82:
[----:B------:R-:W-:-:S07]  /*99e0*/  MOV R0, UR5 ;  /* 0x0000000500007c02 */ /* 0x000fce0008000f00 */
.L_x_233:
[----:B-1----:R1:W2:Y:S02]  /*99f0*/  SYNCS.PHASECHK.TRANS64.TRYWAIT P0, [R0+URZ], R3 ;  /* 0x00000003000075a7 */ /* 0x0022a400080011ff */
[----:B--2---:R-:W-:Y:S05]  /*9a00*/  @!P0 NANOSLEEP.SYNCS 0x989680 ;  /* 0x009896800000895d */ /* 0x004fea0003900000 */
[----:B------:R-:W2:Y:S02]  /*9a10*/  @!P0 SYNCS.PHASECHK.TRANS64 P0, [R0+URZ], R3 ;  /* 0x00000003000085a7 */ /* 0x000ea400080010ff */
[----:B--2---:R-:W-:Y:S05]  /*9a20*/  @!P0 BRA `(.L_x_233) ;  /* 0xfffffffc00f08947 */ /* 0x004fea000383ffff */
[----:B------:R-:W-:Y:S05]  /*9a30*/  BRA `(.L_x_234) ;  /* 0xffffffa800207947 */ /* 0x000fea000383ffff */
.L_x_83:
[----:B------:R-:W-:-:S07]  /*9a40*/  MOV R0, UR5 ;  /* 0x0000000500007c02 */ /* 0x000fce0008000f00 */
.L_x_235:
[----:B-1----:R1:W2:Y:S02]  /*9a50*/  SYNCS.PHASECHK.TRANS64.TRYWAIT P0, [R0+URZ], R3 ;  /* 0x00000003000075a7 */ /* 0x0022a400080011ff */
[----:B--2---:R-:W-:Y:S05]  /*9a60*/  @!P0 NANOSLEEP.SYNCS 0x989680 ;  /* 0x009896800000895d */ /* 0x004fea0003900000 */
[----:B------:R-:W2:Y:S02]  /*9a70*/  @!P0 SYNCS.PHASECHK.TRANS64 P0, [R0+URZ], R3 ;  /* 0x00000003000085a7 */ /* 0x000ea400080010ff */
[----:B--2---:R-:W-:Y:S05]  /*9a80*/  @!P0 BRA `(.L_x_235) ;  /* 0xfffffffc00f08947 */ /* 0x004fea000383ffff */
[----:B------:R-:W-:Y:S05]  /*9a90*/  BRA `(.L_x_236) ;  /* 0xffffffa8002c7947 */ /* 0x000fea000383ffff */
.L_x_84:
[----:B------:R-:W-:-:S07]  /*9aa0*/  MOV R0, UR5 ;  /* 0x0000000500007c02 */ /* 0x000fce0008000f00 */
.L_x_237:
[----:B-1----:R1:W2:Y:S02]  /*9ab0*/  SYNCS.PHASECHK.TRANS64.TRYWAIT P0, [R0+URZ], R3 ;  /* 0x00000003000075a7 */ /* 0x0022a400080011ff */
[----:B--2---:R-:W-:Y:S05]  /*9ac0*/  @!P0 NANOSLEEP.SYNCS 0x989680 ;  /* 0x009896800000895d */ /* 0x004fea0003900000 */
[----:B------:R-:W2:Y:S02]  /*9ad0*/  @!P0 SYNCS.PHASECHK.TRANS64 P0, [R0+URZ], R3 ;  /* 0x00000003000085a7 */ /* 0x000ea400080010ff */
[----:B--2---:R-:W-:Y:S05]  /*9ae0*/  @!P0 BRA `(.L_x_237) ;  /* 0xfffffffc00f08947 */ /* 0x004fea000383ffff */
[----:B------:R-:W-:Y:S05]  /*9af0*/  BRA `(.L_x_238) ;  /* 0xffffffa800387947 */ /* 0x000fea000383ffff */
.L_x_85:
[----:B------:R-:W-:-:S07]  /*9b00*/  MOV R0, UR5 ;  /* 0x0000000500007c02 */ /* 0x000fce0008000f00 */
.L_x_239:
[----:B-1----:R1:W2:Y:S02]  /*9b10*/  SYNCS.PHASECHK.TRANS64.TRYWAIT P0, [R0+URZ], R3 ;  /* 0x00000003000075a7 */ /* 0x0022a400080011ff */
[----:B--2---:R-:W-:Y:S05]  /*9b20*/  @!P0 NANOSLEEP.SYNCS 0x989680 ;  /* 0x009896800000895d */ /* 0x004fea0003900000 */
[----:B------:R-:W2:Y:S02]  /*9b30*/  @!P0 SYNCS.PHASECHK.TRANS64 P0, [R0+URZ], R3 ;  /* 0x00000003000085a7 */ /* 0x000ea400080010ff */
[----:B--2---:R-:W-:Y:S05]  /*9b40*/  @!P0 BRA `(.L_x_239) ;  /* 0xfffffffc00f08947 */ /* 0x004fea000383ffff */
[----:B------:R-:W-:Y:S05]  /*9b50*/  BRA `(.L_x_240) ;  /* 0xffffffa800447947 */ /* 0x000fea000383ffff */
.L_x_86:
[----:B------:R-:W-:-:S07]  /*9b60*/  MOV R0, UR5 ;  /* 0x0000000500007c02 */ /* 0x000fce0008000f00 */
.L_x_241:
[----:B-1----:R1:W2:Y:S02]  /*9b70*/  SYNCS.PHASECHK.TRANS64.TRYWAIT P0, [R0+URZ], R3 ;  /* 0x00000003000075a7 */ /* 0x0022a400080011ff */
[----:B--2---:R-:W-:Y:S05]  /*9b80*/  @!P0 NANOSLEEP.SYNCS 0x989680 ;  /* 0x009896800000895d */ /* 0x004fea0003900000 */
[----:B------:R-:W2:Y:S02]  /*9b90*/  @!P0 SYNCS.PHASECHK.TRANS64 P0, [R0+URZ], R3 ;  /* 0x00000003000085a7 */ /* 0x000ea400080010ff */
[----:B--2---:R-:W-:Y:S05]  /*9ba0*/  @!P0 BRA `(.L_x_241) ;  /* 0xfffffffc00f08947 */ /* 0x004fea000383ffff */
[----:B------:R-:W-:Y:S05]  /*9bb0*/  BRA `(.L_x_242) ;  /* 0xffffffa800507947 */ /* 0x000fea000383ffff */
.L_x_87:
[----:B------:R-:W-:-:S07]  /*9bc0*/  MOV R0, UR5 ;  /* 0x0000000500007c02 */ /* 0x000fce0008000f00 */
.L_x_243:
[----:B-1----:R1:W2:Y:S02]  /*9bd0*/  SYNCS.PHASECHK.TRANS64.TRYWAIT P0, [R0+URZ], R3 ;  /* 0x00000003000075a7 */ /* 0x0022a400080011ff */
[----:B--2---:R-:W-:Y:S05]  /*9be0*/  @!P0 NANOSLEEP.SYNCS 0x989680 ;  /* 0x009896800000895d */ /* 0x004fea0003900000 */
[----:B------:R-:W2:Y:S02]  /*9bf0*/  @!P0 SYNCS.PHASECHK.TRANS64 P0, [R0+URZ], R3 ;  /* 0x00000003000085a7 */ /* 0x000ea400080010ff */
[----:B--2---:R-:W-:Y:S05]  /*9c00*/  @!P0 BRA `(.L_x_243) ;  /* 0xfffffffc00f08947 */ /* 0x004fea000383ffff */
[----:B------:R-:W-:Y:S05]  /*9c10*/  BRA `(.L_x_244) ;  /* 0xffffffa8005c7947 */ /* 0x000fea000383ffff */
.L_x_88:
[----:B------:R-:W-:-:S07]  /*9c20*/  MOV R0, UR5 ;  /* 0x0000000500007c02 */ /* 0x000fce0008000f00 */
.L_x_245:
[----:B-1----:R1:W2:Y:S02]  /*9c30*/  SYNCS.PHASECHK.TRANS64.TRYWAIT P0, [R0+URZ], R3 ;  /* 0x00000003000075a7 */ /* 0x0022a400080011ff */
[----:B--2---:R-:W-:Y:S05]  /*9c40*/  @!P0 NANOSLEEP.SYNCS 0x989680 ;  /* 0x009896800000895d */ /* 0x004fea0003900000 */
[----:B------:R-:W2:Y:S02]  /*9c50*/  @!P0 SYNCS.PHASECHK.TRANS64 P0, [R0+URZ], R3 ;  /* 0x00000003000085a7 */ /* 0x000ea400080010ff */
[----:B--2---:R-:W-:Y:S05]  /*9c60*/  @!P0 BRA `(.L_x_245) ;  /* 0xfffffffc00f08947 */ /* 0x004fea000383ffff */
[----:B------:R-:W-:Y:S05]  /*9c70*/  BRA `(.L_x_246) ;  /* 0xffffffa800687947 */ /* 0x000fea000383ffff */
.L_x_89:
[----:B------:R-:W-:-:S07]  /*9c80*/  MOV R0, UR5 ;  /* 0x0000000500007c02 */ /* 0x000fce0008000f00 */
.L_x_247:
[----:B-1----:R1:W2:Y:S02]  /*9c90*/  SYNCS.PHASECHK.TRANS64.TRYWAIT P0, [R0+URZ], R3 ;  /* 0x00000003000075a7 */ /* 0x0022a400080011ff */
[----:B--2---:R-:W-:Y:S05]  /*9ca0*/  @!P0 NANOSLEEP.SYNCS 0x989680 ;  /* 0x009896800000895d */ /* 0x004fea0003900000 */
[----:B------:R-:W2:Y:S02]  /*9cb0*/  @!P0 SYNCS.PHASECHK.TRANS64 P0, [R0+URZ], R3 ;  /* 0x00000003000085a7 */ /* 0x000ea400080010ff */
[----:B--2---:R-:W-:Y:S05]  /*9cc0*/  @!P0 BRA `(.L_x_247) ;  /* 0xfffffffc00f08947 */ /* 0x004fea000383ffff */
[----:B------:R-:W-:Y:S05]  /*9cd0*/  BRA `(.L_x_248) ;  /* 0xffffffa800747947 */ /* 0x000fea000383ffff */
.L_x_90:
[----:B------:R-:W-:-:S07]  /*9ce0*/  MOV R0, UR5 ;  /* 0x0000000500007c02 */ /* 0x000fce0008000f00 */
.L_x_249:
[----:B-1----:R1:W2:Y:S02]  /*9cf0*/  SYNCS.PHASECHK.TRANS64.TRYWAIT P0, [R0+URZ], R3 ;  /* 0x00000003000075a7 */ /* 0x0022a400080011ff */
[----:B--2---:R-:W-:Y:S05]  /*9d00*/  @!P0 NANOSLEEP.SYNCS 0x989680 ;  /* 0x009896800000895d */ /* 0x004fea0003900000 */
[----:B------:R-:W2:Y:S02]  /*9d10*/  @!P0 SYNCS.PHASECHK.TRANS64 P0, [R0+URZ], R3 ;  /* 0x00000003000085a7 */ /* 0x000ea400080010ff */
[----:B--2---:R-:W-:Y:S05]  /*9d20*/  @!P0 BRA `(.L_x_249) ;  /* 0xfffffffc00f08947 */ /* 0x004fea000383ffff */
[----:B------:R-:W-:Y:S05]  /*9d30*/  BRA `(.L_x_250) ;  /* 0xffffffa800807947 */ /* 0x000fea000383ffff */
.L_x_91:
[----:B------:R-:W-:-:S07]  /*9d40*/  MOV R0, UR5 ;  /* 0x0000000500007c02 */ /* 0x000fce0008000f00 */
.L_x_251:
[----:B-1----:R1:W2:Y:S02]  /*9d50*/  SYNCS.PHASECHK.TRANS64.TRYWAIT P0, [R0+URZ], R3 ;  /* 0x00000003000075a7 */ /* 0x0022a400080011ff */
[----:B--2---:R-:W-:Y:S05]  /*9d60*/  @!P0 NANOSLEEP.SYNCS 0x989680 ;  /* 0x009896800000895d */ /* 0x004fea0003900000 */
[----:B------:R-:W2:Y:S02]  /*9d70*/  @!P0 SYNCS.PHASECHK.TRANS64 P0, [R0+URZ], R3 ;  /* 0x00000003000085a7 */ /* 0x000ea400080010ff */
[----:B--2---:R-:W-:Y:S05]  /*9d80*/  @!P0 BRA `(.L_x_251) ;  /* 0xfffffffc00f08947 */ /* 0x004fea000383ffff */
[----:B------:R-:W-:Y:S05]  /*9d90*/  BRA `(.L_x_252) ;  /* 0xffffffa8008c7947 */ /* 0x000fea000383ffff */
.L_x_92:
[----:B------:R-:W-:-:S07]  /*9da0*/  MOV R0, UR5 ;  /* 0x0000000500007c02 */ /* 0x000fce0008000f00 */
.L_x_253:
[----:B-1----:R1:W2:Y:S02]  /*9db0*/  SYNCS.PHASECHK.TRANS64.TRYWAIT P0, [R0+URZ], R3 ;  /* 0x00000003000075a7 */ /* 0x0022a400080011ff */
[----:B--2---:R-:W-:Y:S05]  /*9dc0*/  @!P0 NANOSLEEP.SYNCS 0x989680 ;  /* 0x009896800000895d */ /* 0x004fea0003900000 */
[----:B------:R-:W2:Y:S02]  /*9dd0*/  @!P0 SYNCS.PHASECHK.TRANS64 P0, [R0+URZ], R3 ;  /* 0x00000003000085a7 */ /* 0x000ea400080010ff */
[----:B--2---:R-:W-:Y:S05]  /*9de0*/  @!P0 BRA `(.L_x_253) ;  /* 0xfffffffc00f08947 */ /* 0x004fea000383ffff */
[----:B------:R-:W-:Y:S05]  /*9df0*/  BRA `(.L_x_254) ;  /* 0xffffffa800987947 */ /* 0x000fea000383ffff */
.L_x_93:
[----:B------:R-:W-:-:S07]  /*9e00*/  MOV R0, UR5 ;  /* 0x0000000500007c02 */ /* 0x000fce0008000f00 */
.L_x_255:
[----:B-1----:R1:W2:Y:S02]  /*9e10*/  SYNCS.PHASECHK.TRANS64.TRYWAIT P0, [R0+URZ], R3 ;  /* 0x00000003000075a7 */ /* 0x0022a400080011ff */
[----:B--2---:R-:W-:Y:S05]  /*9e20*/  @!P0 NANOSLEEP.SYNCS 0x989680 ;  /* 0x009896800000895d */ /* 0x004fea0003900000 */
[----:B------:R-:W2:Y:S02]  /*9e30*/  @!P0 SYNCS.PHASECHK.TRANS64 P0, [R0+URZ], R3 ;  /* 0x00000003000085a7 */ /* 0x000ea400080010ff */
[----:B--2---:R-:W-:Y:S05]  /*9e40*/  @!P0 BRA `(.L_x_255) ;  /* 0xfffffffc00f08947 */ /* 0x004fea000383ffff */
[----:B------:R-:W-:Y:S05]  /*9e50*/  BRA `(.L_x_256) ;  /* 0xffffffa800a47947 */ /* 0x000fea000383ffff */
.L_x_94:
[----:B------:R-:W-:-:S07]  /*9e60*/  MOV R0, UR5 ;  /* 0x0000000500007c02 */ /* 0x000fce0008000f00 */
.L_x_257:
[----:B-1----:R1:W2:Y:S02]  /*9e70*/  SYNCS.PHASECHK.TRANS64.TRYWAIT P0, [R0+URZ], R3 ;  /* 0x00000003000075a7 */ /* 0x0022a400080011ff */
[----:B--2---:R-:W-:Y:S05]  /*9e80*/  @!P0 NANOSLEEP.SYNCS 0x989680 ;  /* 0x009896800000895d */ /* 0x004fea0003900000 */
[----:B------:R-:W2:Y:S02]  /*9e90*/  @!P0 SYNCS.PHASECHK.TRANS64 P0, [R0+URZ], R3 ;  /* 0x00000003000085a7 */ /* 0x000ea400080010ff */
[----:B--2---:R-:W-:Y:S05]  /*9ea0*/  @!P0 BRA `(.L_x_257) ;  /* 0xfffffffc00f08947 */ /* 0x004fea000383ffff */
[----:B------:R-:W-:Y:S05]  /*9eb0*/  BRA `(.L_x_258) ;  /* 0xffffffa800b07947 */ /* 0x000fea000383ffff */
.L_x_95:
[----:B------:R-:W-:-:S07]  /*9ec0*/  MOV R0, UR5 ;  /* 0x0000000500007c02 */ /* 0x000fce0008000f00 */
.L_x_259:
[----:B-1----:R1:W2:Y:S02]  /*9ed0*/  SYNCS.PHASECHK.TRANS64.TRYWAIT P0, [R0+URZ], R3 ;  /* 0x00000003000075a7 */ /* 0x0022a400080011ff */
[----:B--2---:R-:W-:Y:S05]  /*9ee0*/  @!P0 NANOSLEEP.SYNCS 0x989680 ;  /* 0x009896800000895d */ /* 0x004fea0003900000 */
[----:B------:R-:W2:Y:S02]  /*9ef0*/  @!P0 SYNCS.PHASECHK.TRANS64 P0, [R0+URZ], R3 ;  /* 0x00000003000085a7 */ /* 0x000ea400080010ff */
[----:B--2---:R-:W-:Y:S05]  /*9f00*/  @!P0 BRA `(.L_x_259) ;  /* 0xfffffffc00f08947 */ /* 0x004fea000383ffff */
[----:B------:R-:W-:Y:S05]  /*9f10*/  BRA `(.L_x_260) ;  /* 0xffffffa800bc7947 */ /* 0x000fea000383ffff */
.L_x_96:
[----:B------:R-:W-:-:S07]  /*9f20*/  MOV R0, UR5 ;  /* 0x0000000500007c02 */ /* 0x000fce0008000f00 */
.L_x_261:
[----:B-1----:R1:W2:Y:S02]  /*9f30*/  SYNCS.PHASECHK.TRANS64.TRYWAIT P0, [R0+URZ], R3 ;  /* 0x00000003000075a7 */ /* 0x0022a400080011ff */
[----:B--2---:R-:W-:Y:S05]  /*9f40*/  @!P0 NANOSLEEP.SYNCS 0x989680 ;  /* 0x009896800000895d */ /* 0x004fea0003900000 */
[----:B------:R-:W2:Y:S02]  /*9f50*/  @!P0 SYNCS.PHASECHK.TRANS64 P0, [R0+URZ], R3 ;  /* 0x00000003000085a7 */ /* 0x000ea400080010ff */
[----:B--2---:R-:W-:Y:S05]  /*9f60*/  @!P0 BRA `(.L_x_261) ;  /* 0xfffffffc00f08947 */ /* 0x004fea000383ffff */
[----:B------:R-:W-:Y:S05]  /*9f70*/  BRA `(.L_x_262) ;  /* 0xffffffa800c87947 */ /* 0x000fea000383ffff */
.L_x_99:
[----:B--2---:R2:W3:Y:S02]  /*9f80*/  SYNCS.PHASECHK.TRANS64.TRYWAIT P0, [R2+URZ+0x3e0], R4 ;  /* 0x0003e004020075a7 */ /* 0x0044e400080011ff */
[----:B---3--:R-:W-:Y:S05]  /*9f90*/  @!P0 NANOSLEEP.SYNCS 0x989680 ;  /* 0x009896800000895d */ /* 0x008fea0003900000 */
[----:B------:R-:W3:Y:S02]  /*9fa0*/  @!P0 SYNCS.PHASECHK.TRANS64 P0, [R2+URZ+0x3e0], R4 ;  /* 0x0003e004020085a7 */ /* 0x000ee400080010ff */
[----:B---3--:R-:W-:Y:S05]  /*9fb0*/  @!P0 BRA `(.L_x_99) ;  /* 0xfffffffc00f08947 */ /* 0x008fea000383ffff */
[----:B------:R-:W-:Y:S05]  /*9fc0*/  BRA `(.L_x_263) ;  /* 0xffffffac00247947 */ /* 0x000fea000383ffff */
.L_x_100:
[----:B------:R-:W-:-:S07]  /*9fd0*/  MOV R2, UR4 ;  /* 0x0000000400027c02 */ /* 0x000fce0008000f00 */
.L_x_264:
[----:B--2---:R2:W3:Y:S02]  /*9fe0*/  SYNCS.PHASECHK.TRANS64.TRYWAIT P0, [R2+URZ+0x390], R5 ;  /* 0x00039005020075a7 */ /* 0x0044e400080011ff */
[----:B---3--:R-:W-:Y:S05]  /*9ff0*/  @!P0 NANOSLEEP.SYNCS 0x989680 ;  /* 0x009896800000895d */ /* 0x008fea0003900000 */
[----:B------:R-:W3:Y:S02]  /*a000*/  @!P0 SYNCS.PHASECHK.TRANS64 P0, [R2+URZ+0x390], R5 ;  /* 0x00039005020085a7 */ /* 0x000ee400080010ff */
[----:B---3--:R-:W-:Y:S05]  /*a010*/  @!P0 BRA `(.L_x_264) ;  /* 0xfffffffc00f08947 */ /* 0x008fea000383ffff */
[----:B------:R-:W-:Y:S05]  /*a020*/  BRA `(.L_x_265) ;  /* 0xffffffac00347947 */ /* 0x000fea000383ffff */
.L_x_101:
[----:B--2---:R2:W3:Y:S02]  /*a030*/  SYNCS.PHASECHK.TRANS64.TRYWAIT P1, [R2+URZ+0x380], R4 ;  /* 0x00038004020075a7 */ /* 0x0044e400080211ff */
[----:B---3--:R-:W-:Y:S05]  /*a040*/  @!P1 NANOSLEEP.SYNCS 0x989680 ;  /* 0x009896800000995d */ /* 0x008fea0003900000 */
[----:B------:R-:W3:Y:S02]  /*a050*/  @!P1 SYNCS.PHASECHK.TRANS64 P1, [R2+URZ+0x380], R4 ;  /* 0x00038004020095a7 */ /* 0x000ee400080210ff */
[----:B---3--:R-:W-:Y:S05]  /*a060*/  @!P1 BRA `(.L_x_101) ;  /* 0xfffffffc00f09947 */ /* 0x008fea000383ffff */
[----:B------:R-:W-:Y:S05]  /*a070*/  BRA `(.L_x_266) ;  /* 0xffffffac00647947 */ /* 0x000fea000383ffff */
.L_x_104:
[----:B------:R-:W-:-:S07]  /*a080*/  MOV R0, UR4 ;  /* 0x0000000400007c02 */ /* 0x000fce0008000f00 */
.L_x_267:
[----:B--2---:R2:W3:Y:S02]  /*a090*/  SYNCS.PHASECHK.TRANS64.TRYWAIT P0, [R0+URZ+0x390], R2 ;  /* 0x00039002000075a7 */ /* 0x0044e400080011ff */
[----:B---3--:R-:W-:Y:S05]  /*a0a0*/  @!P0 NANOSLEEP.SYNCS 0x989680 ;  /* 0x009896800000895d */ /* 0x008fea0003900000 */
[----:B------:R-:W3:Y:S02]  /*a0b0*/  @!P0 SYNCS.PHASECHK.TRANS64 P0, [R0+URZ+0x390], R2 ;  /* 0x00039002000085a7 */ /* 0x000ee400080010ff */
[----:B---3--:R-:W-:Y:S05]  /*a0c0*/  @!P0 BRA `(.L_x_267) ;  /* 0xfffffffc00f08947 */ /* 0x008fea000383ffff */
[----:B------:R-:W-:Y:S05]  /*a0d0*/  BRA `(.L_x_103) ;  /* 0xffffffac00b87947 */ /* 0x000fea000383ffff */
.L_x_111:
[----:B-1----:R1:W2:Y:S02]  /*a0e0*/  SYNCS.PHASECHK.TRANS64.TRYWAIT P1, [R0+URZ+0x380], R2 ;  /* 0x00038002000075a7 */ /* 0x0022a400080211ff */
[----:B--2---:R-:W-:Y:S05]  /*a0f0*/  @!P1 NANOSLEEP.SYNCS 0x989680 ;  /* 0x009896800000995d */ /* 0x004fea0003900000 */
[----:B------:R-:W2:Y:S02]  /*a100*/  @!P1 SYNCS.PHASECHK.TRANS64 P1, [R0+URZ+0x380], R2 ;  /* 0x00038002000095a7 */ /* 0x000ea400080210ff */
[----:B--2---:R-:W-:Y:S05]  /*a110*/  @!P1 BRA `(.L_x_111) ;  /* 0xfffffffc00f09947 */ /* 0x004fea000383ffff */
[----:B------:R-:W-:Y:S05]  /*a120*/  BRA `(.L_x_268) ;  /* 0xffffffb400147947 */ /* 0x000fea000383ffff */
.L_x_112:
[----:B------:R-:W-:-:S07]  /*a130*/  MOV R2, UR19 ;  /* 0x0000001300027c02 */ /* 0x000fce0008000f00 */
.L_x_269:
[----:B-1----:R1:W2:Y:S02]  /*a140*/  SYNCS.PHASECHK.TRANS64.TRYWAIT P0, [R2+URZ+0x3c0], R0 ;  /* 0x0003c000020075a7 */ /* 0x0022a400080011ff */
[----:B--2---:R-:W-:Y:S05]  /*a150*/  @!P0 NANOSLEEP.SYNCS 0x989680 ;  /* 0x009896800000895d */ /* 0x004fea0003900000 */
[----:B------:R-:W2:Y:S02]  /*a160*/  @!P0 SYNCS.PHASECHK.TRANS64 P0, [R2+URZ+0x3c0], R0 ;  /* 0x0003c000020085a7 */ /* 0x000ea400080010ff */
[----:B--2---:R-:W-:Y:S05]  /*a170*/  @!P0 BRA `(.L_x_269) ;  /* 0xfffffffc00f08947 */ /* 0x004fea000383ffff */
[----:B------:R-:W-:Y:S05]  /*a180*/  BRA `(.L_x_270) ;  /* 0xffffffb400487947 */ /* 0x000fea000383ffff */
.L_x_115:
[----:B------:R-:W-:Y:S07]  /*a190*/  MOV R0, UR6 ;  /* 0x0000000600007c02 */ /* 0x000fee0008000f00 */
.L_x_271:
[----:B-1----:R1:W2:Y:S02]  /*a1a0*/  SYNCS.PHASECHK.TRANS64.TRYWAIT P0, [R0+URZ], R2 ;  /* 0x00000002000075a7 */ /* 0x0022a400080011ff */
[----:B--2---:R-:W-:Y:S05]  /*a1b0*/  @!P0 NANOSLEEP.SYNCS 0x989680 ;  /* 0x009896800000895d */ /* 0x004fea0003900000 */
[----:B------:R-:W2:Y:S02]  /*a1c0*/  @!P0 SYNCS.PHASECHK.TRANS64 P0, [R0+URZ], R2 ;  /* 0x00000002000085a7 */ /* 0x000ea400080010ff */
[----:B--2---:R-:W-:Y:S05]  /*a1d0*/  @!P0 BRA `(.L_x_271) ;  /* 0xfffffffc00f08947 */ /* 0x004fea000383ffff */
[----:B------:R-:W-:Y:S05]  /*a1e0*/  BRA `(.L_x_114) ;  /* 0xffffffb400807947 */ /* 0x000fea000383ffff */
.L_x_118:
[----:B------:R-:W-:-:S07]  /*a1f0*/  MOV R0, UR4 ;  /* 0x0000000400007c02 */ /* 0x000fce0008000f00 */
.L_x_272:
[----:B--2---:R2:W4:Y:S02]  /*a200*/  SYNCS.PHASECHK.TRANS64.TRYWAIT P0, [R0+URZ], R2 ;  /* 0x00000002000075a7 */ /* 0x00452400080011ff */
[----:B----4-:R-:W-:Y:S05]  /*a210*/  @!P0 NANOSLEEP.SYNCS 0x989680 ;  /* 0x009896800000895d */ /* 0x010fea0003900000 */
[----:B------:R-:W4:Y:S02]  /*a220*/  @!P0 SYNCS.PHASECHK.TRANS64 P0, [R0+URZ], R2 ;  /* 0x00000002000085a7 */ /* 0x000f2400080010ff */
[----:B----4-:R-:W-:Y:S05]  /*a230*/  @!P0 BRA `(.L_x_272) ;  /* 0xfffffffc00f08947 */ /* 0x010fea000383ffff */
[----:B------:R-:W-:Y:S05]  /*a240*/  BRA `(.L_x_273) ;  /* 0xffffffb800207947 */ /* 0x000fea000383ffff */
.L_x_119:
[----:B------:R-:W-:-:S07]  /*a250*/  MOV R0, UR5 ;  /* 0x0000000500007c02 */ /* 0x000fce0008000f00 */
.L_x_274:
[----:B-1----:R1:W2:Y:S02]  /*a260*/  SYNCS.PHASECHK.TRANS64.TRYWAIT P0, [R0+URZ], R3 ;  /* 0x00000003000075a7 */ /* 0x0022a400080011ff */
[----:B--2---:R-:W-:Y:S05]  /*a270*/  @!P0 NANOSLEEP.SYNCS 0x989680 ;  /* 0x009896800000895d */ /* 0x004fea0003900000 */
[----:B------:R-:W2:Y:S02]  /*a280*/  @!P0 SYNCS.PHASECHK.TRANS64 P0, [R0+URZ], R3 ;  /* 0x00000003000085a7 */ /* 0x000ea400080010ff */
[----:B--2---:R-:W-:Y:S05]  /*a290*/  @!P0 BRA `(.L_x_274) ;  /* 0xfffffffc00f08947 */ /* 0x004fea000383ffff */
[----:B------:R-:W-:Y:S05]  /*a2a0*/  BRA `(.L_x_275) ;  /* 0xffffffb8002c7947 */ /* 0x000fea000383ffff */
.L_x_120:
[----:B------:R-:W-:-:S07]  /*a2b0*/  MOV R0, UR5 ;  /* 0x0000000500007c02 */ /* 0x000fce0008000f00 */
.L_x_276:
[----:B-1----:R1:W2:Y:S02]  /*a2c0*/  SYNCS.PHASECHK.TRANS64.TRYWAIT P0, [R0+URZ], R3 ;  /* 0x00000003000075a7 */ /* 0x0022a400080011ff */
[----:B--2---:R-:W-:Y:S05]  /*a2d0*/  @!P0 NANOSLEEP.SYNCS 0x989680 ;  /* 0x009896800000895d */ /* 0x004fea0003900000 */
[----:B------:R-:W2:Y:S02]  /*a2e0*/  @!P0 SYNCS.PHASECHK.TRANS64 P0, [R0+URZ], R3 ;  /* 0x00000003000085a7 */ /* 0x000ea400080010ff */
[----:B--2---:R-:W-:Y:S05]  /*a2f0*/  @!P0 BRA `(.L_x_276) ;  /* 0xfffffffc00f08947 */ /* 0x004fea000383ffff */
[----:B------:R-:W-:Y:S05]  /*a300*/  BRA `(.L_x_277) ;  /* 0xffffffb800387947 */ /* 0x000fea000383ffff */
.L_x_121:
[----:B-1----:R-:W-:-:S07]  /*a310*/  MOV R0, UR4 ;  /* 0x0000000400007c02 */ /* 0x002fce0008000f00 */
.L_x_278:
[----:B-1----:R1:W2:Y:S02]  /*a320*/  SYNCS.PHASECHK.TRANS64.TRYWAIT P0, [R0+URZ], R2 ;  /* 0x00000002000075a7 */ /* 0x0022a400080011ff */
[----:B--2---:R-:W-:Y:S05]  /*a330*/  @!P0 NANOSLEEP.SYNCS 0x989680 ;  /* 0x009896800000895d */ /* 0x004fea0003900000 */
[----:B------:R-:W2:Y:S02]  /*a340*/  @!P0 SYNCS.PHASECHK.TRANS64 P0, [R0+URZ], R2 ;  /* 0x00000002000085a7 */ /* 0x000ea400080010ff */
[----:B--2---:R-:W-:Y:S05]  /*a350*/  @!P0 BRA `(.L_x_278) ;  /* 0xfffffffc00f08947 */ /* 0x004fea000383ffff */
[----:B------:R-:W-:Y:S05]  /*a360*/  BRA `(.L_x_279) ;  /* 0xffffffb800447947 */ /* 0x000fea000383ffff */
.L_x_126:
[----:B--2---:R2:W3:Y:S02]  /*a370*/  SYNCS.PHASECHK.TRANS64.TRYWAIT P0, [R8+URZ+0x380], R0 ;  /* 0x00038000080075a7 */ /* 0x0044e400080011ff */
[----:B---3--:R-:W-:Y:S05]  /*a380*/  @!P0 NANOSLEEP.SYNCS 0x989680 ;  /* 0x009896800000895d */ /* 0x008fea0003900000 */
[----:B------:R-:W3:Y:S02]  /*a390*/  @!P0 SYNCS.PHASECHK.TRANS64 P0, [R8+URZ+0x380], R0 ;  /* 0x00038000080085a7 */ /* 0x000ee400080010ff */
[----:B---3--:R-:W-:Y:S05]  /*a3a0*/  @!P0 BRA `(.L_x_126) ;  /* 0xfffffffc00f08947 */ /* 0x008fea000383ffff */
[----:B------:R-:W-:Y:S05]  /*a3b0*/  BRA `(.L_x_280) ;  /* 0xffffffbc006c7947 */ /* 0x000fea000383ffff */
.L_x_129:
[----:B--2---:R-:W-:Y:S07]  /*a3c0*/  MOV R0, UR17 ;  /* 0x0000001100007c02 */ /* 0x004fee0008000f00 */
.L_x_281:
[----:B--2---:R2:W3:Y:S02]  /*a3d0*/  SYNCS.PHASECHK.TRANS64.TRYWAIT P1, [R0+URZ+0x378], R4 ;  /* 0x00037804000075a7 */ /* 0x0044e400080211ff */
[----:B---3--:R-:W-:Y:S05]  /*a3e0*/  @!P1 NANOSLEEP.SYNCS 0x989680 ;  /* 0x009896800000995d */ /* 0x008fea0003900000 */
[----:B------:R-:W3:Y:S02]  /*a3f0*/  @!P1 SYNCS.PHASECHK.TRANS64 P1, [R0+URZ+0x378], R4 ;  /* 0x00037804000095a7 */ /* 0x000ee400080210ff */
[----:B---3--:R-:W-:Y:S05]  /*a400*/  @!P1 BRA `(.L_x_281) ;  /* 0xfffffffc00f09947 */ /* 0x008fea000383ffff */
[----:B------:R-:W-:Y:S05]  /*a410*/  BRA `(.L_x_128) ;  /* 0xffffffc000e07947 */ /* 0x000fea000383ffff */
.L_x_132:
[----:B--2---:R-:W-:Y:S07]  /*a420*/  MOV R0, UR17 ;  /* 0x0000001100007c02 */ /* 0x004fee0008000f00 */
.L_x_282:
[----:B--2---:R2:W3:Y:S02]  /*a430*/  SYNCS.PHASECHK.TRANS64.TRYWAIT P0, [R0+URZ+0x368], R2 ;  /* 0x00036802000075a7 */ /* 0x0044e400080011ff */
[----:B---3--:R-:W-:Y:S05]  /*a440*/  @!P0 NANOSLEEP.SYNCS 0x989680 ;  /* 0x009896800000895d */ /* 0x008fea0003900000 */
[----:B------:R-:W3:Y:S02]  /*a450*/  @!P0 SYNCS.PHASECHK.TRANS64 P0, [R0+URZ+0x368], R2 ;  /* 0x00036802000085a7 */ /* 0x000ee400080010ff */
[----:B---3--:R-:W-:Y:S05]  /*a460*/  @!P0 BRA `(.L_x_282) ;  /* 0xfffffffc00f08947 */ /* 0x008fea000383ffff */
[----:B------:R-:W-:Y:S05]  /*a470*/  BRA `(.L_x_283) ;  /* 0xffffffc400347947 */ /* 0x000fea000383ffff */
.L_x_135:
[----:B---3--:R3:W1:Y:S02]  /*a480*/  SYNCS.PHASECHK.TRANS64.TRYWAIT P0, [R3+URZ+0x380], R0 ;  /* 0x00038000030075a7 */ /* 0x00866400080011ff */
[----:B-1----:R-:W-:Y:S05]  /*a490*/  @!P0 NANOSLEEP.SYNCS 0x989680 ;  /* 0x009896800000895d */ /* 0x002fea0003900000 */
[----:B------:R-:W1:Y:S02]  /*a4a0*/  @!P0 SYNCS.PHASECHK.TRANS64 P0, [R3+URZ+0x380], R0 ;  /* 0x00038000030085a7 */ /* 0x000e6400080010ff */
[----:B-1----:R-:W-:Y:S05]  /*a4b0*/  @!P0 BRA `(.L_x_135) ;  /* 0xfffffffc00f08947 */ /* 0x002fea000383ffff */
[----:B------:R-:W-:Y:S05]  /*a4c0*/  BRA `(.L_x_284) ;  /* 0xffffffc8007c7947 */ /* 0x000fea000383ffff */
.L_x_146:
[----:B-1----:R-:W-:Y:S04]  /*a4d0*/  MOV R0, UR44 ;  /* 0x0000002c00007c02 */ /* 0x002fe80008000f00 */
[----:B------:R1:W2:Y:S03]  /*a4e0*/  SYNCS.PHASECHK.TRANS64.TRYWAIT P1, [R0+URZ+0x360], R4 ;  /* 0x00036004000075a7 */ /* 0x0002a600080211ff */
[----:B--2---:R-:W-:Y:S05]  /*a4f0*/  @!P1 NANOSLEEP.SYNCS 0x989680 ;  /* 0x009896800000995d */ /* 0x004fea0003900000 */
[----:B------:R-:W2:Y:S02]  /*a500*/  @!P1 SYNCS.PHASECHK.TRANS64 P1, [R0+URZ+0x360], R4 ;  /* 0x00036004000095a7 */ /* 0x000ea400080210ff */
[----:B--2---:R-:W-:Y:S05]  /*a510*/  @!P1 BRA `(.L_x_146) ;  /* 0xfffffffc00ec9947 */ /* 0x004fea000383ffff */
[----:B------:R-:W-:Y:S05]  /*a520*/  BRA `(.L_x_145) ;  /* 0xffffffd400cc7947 */ /* 0x000fea000383ffff */
.L_x_148:
[----:B------:R1:W1:Y:S02]  /*a530*/  SYNCS.PHASECHK.TRANS64.TRYWAIT P1, [R16+URZ+0x3a0], R3 ;  /* 0x0003a003100075a7 */ /* 0x00026400080211ff */
[----:B-1----:R-:W-:Y:S05]  /*a540*/  @!P1 NANOSLEEP.SYNCS 0x989680 ;  /* 0x009896800000995d */ /* 0x002fea0003900000 */
[----:B------:R-:W1:Y:S02]  /*a550*/  @!P1 SYNCS.PHASECHK.TRANS64 P1, [R16+URZ+0x3a0], R3 ;  /* 0x0003a003100095a7 */ /* 0x000e6400080210ff */
[----:B-1----:R-:W-:Y:S05]  /*a560*/  @!P1 BRA `(.L_x_148) ;  /* 0xfffffffc00f09947 */ /* 0x002fea000383ffff */
[----:B------:R-:W-:Y:S05]  /*a570*/  BRA `(.L_x_147) ;  /* 0xffffffd800087947 */ /* 0x000fea000383ffff */
        .weak           $__internal_0_$__cuda_sm10x_tcgen05_guardrail_trap_col_being_dealloced_not_returned_by_alloc
        .type           $__internal_0_$__cuda_sm10x_tcgen05_guardrail_trap_col_being_dealloced_not_returned_by_alloc,@function
        .size           $__internal_0_$__cuda_sm10x_tcgen05_guardrail_trap_col_being_dealloced_not_returned_by_alloc,($__internal_1_$__cuda_sm10x_tcgen05_guardrail_trap_phase_invalid_during_alloc - $__internal_0_$__cuda_sm10x_tcgen05_guardrail_trap_col_being_dealloced_not_returned_by_alloc)
$__internal_0_$__cuda_sm10x_tcgen05_guardrail_trap_col_being_dealloced_not_returned_by_alloc:
[----:B------:R-:W-:Y:S05]  /*a580*/  BPT.TRAP 0x1 ;  /* 0x000000040000795c */ /* 0x000fea0000300000 */
[----:B------:R-:W-:-:S04]  /*a590*/  HFMA2 R3, -RZ, RZ, 0, 0 ;  /* 0x00000000ff037431 */ /* 0x000fc800000001ff */
[----:B------:R-:W-:Y:S05]  /*a5a0*/  RET.REL.NODEC R2 `(_ZN7cutlass13device_kernelINS_4gemm6kernel13GemmUniversalIN4cute5tupleIJiiiiEEENS1_10collective13CollectiveMmaINS1_35MainloopSm100TmaUmmaWarpSpecializedILi54ELi2ELi4ENS5_IJNS4_1CILi4EEENSA_ILi1EEESC_EEEEENS5_IJNSA_ILi64EEESF_NSA_ILi32EEEEEEaNS5_IJlSC_lEEEaSI_NS4_8TiledMMAINS4_8MMA_AtomIJNS4_15SM100_MMA_S8_SSIaaiLi64ELi64ELNS4_4UMMA5MajorE0ELSN_0ELNSM_8SaturateE0EEEEEENS4_6LayoutINS5_IJSC_SC_SC_EEENS5_IJNSA_ILi0EEEST_ST_EEEEENS5_IJNS4_10UnderscoreESW_SW_EEEEENS4_13SM90_TMA_LOADENS4_14ComposedLayoutINS4_7SwizzleILi1ELi4ELi3EEENS4_18smem_ptr_flag_bitsILi8EEENSR_INS5_IJNSA_ILi8EEESG_EEENS5_IJSG_SC_EEEEEEEvNS4_8identityENS4_23SM90_TMA_LOAD_MULTICASTES19_vS1A_EENS_8epilogue10collective18CollectiveEpilogueINS1D_23Sm100TmaWarpSpecializedILi1ELi1ELi32ELb0ELb0EEEJSH_NS5_IJNSR_ISF_SC_EES1I_EEEaSI_aSI_NS1D_6fusion15FusionCallbacksIS1H_NS1K_17LinearCombinationIaiaiLNS_15FloatRoundStyleE2EEESH_S1J_JEEENS4_5SM1004TMEM4LOAD26SM100_TMEM_LOAD_16dp32b32xESZ_NS10_INS11_ILi2ELi4ELi3EEES14_NSR_INS5_IJS15_SF_EEENS5_IJSF_SC_EEEEEEENS4_39AutoVectorizingCopyWithAssumedAlignmentILi128EEENS4_14SM90_TMA_STOREES1Y_S20_S20_EEEvvEEEEvNT_6ParamsE) ;  /* 0xffffff5802947950 */ /* 0x000fea0003c3ffff */
        .weak           $__internal_1_$__cuda_sm10x_tcgen05_guardrail_trap_phase_invalid_during_alloc
        .type           $__internal_1_$__cuda_sm10x_tcgen05_guardrail_trap_phase_invalid_during_alloc,@function
        .size           $__internal_1_$__cuda_sm10x_tcgen05_guardrail_trap_phase_invalid_during_alloc,($__internal_2_$__cuda_sm10x_tcgen05_guardrail_trap_unallocated_columns_being_dealloced - $__internal_1_$__cuda_sm10x_tcgen05_guardrail_trap_phase_invalid_during_alloc)
$__internal_1_$__cuda_sm10x_tcgen05_guardrail_trap_phase_invalid_during_alloc:
[----:B------:R-:W-:Y:S05]  /*a5b0*/  BPT.TRAP 0x1 ;  /* 0x000000040000795c */ /* 0x000fea0000300000 */
[----:B------:R-:W-:-:S04]  /*a5c0*/  MOV R5, 0x0 ;  /* 0x0000000000057802 */ /* 0x000fc80000000f00 */
[----:B------:R-:W-:Y:S05]  /*a5d0*/  RET.REL.NODEC R4 `(_ZN7cutlass13device_kernelINS_4gemm6kernel13GemmUniversalIN4cute5tupleIJiiiiEEENS1_10collective13CollectiveMmaINS1_35MainloopSm100TmaUmmaWarpSpecializedILi54ELi2ELi4ENS5_IJNS4_1CILi4EEENSA_ILi1EEESC_EEEEENS5_IJNSA_ILi64EEESF_NSA_ILi32EEEEEEaNS5_IJlSC_lEEEaSI_NS4_8TiledMMAINS4_8MMA_AtomIJNS4_15SM100_MMA_S8_SSIaaiLi64ELi64ELNS4_4UMMA5MajorE0ELSN_0ELNSM_8SaturateE0EEEEEENS4_6LayoutINS5_IJSC_SC_SC_EEENS5_IJNSA_ILi0EEEST_ST_EEEEENS5_IJNS4_10UnderscoreESW_SW_EEEEENS4_13SM90_TMA_LOADENS4_14ComposedLayoutINS4_7SwizzleILi1ELi4ELi3EEENS4_18smem_ptr_flag_bitsILi8EEENSR_INS5_IJNSA_ILi8EEESG_EEENS5_IJSG_SC_EEEEEEEvNS4_8identityENS4_23SM90_TMA_LOAD_MULTICASTES19_vS1A_EENS_8epilogue10collective18CollectiveEpilogueINS1D_23Sm100TmaWarpSpecializedILi1ELi1ELi32ELb0ELb0EEEJSH_NS5_IJNSR_ISF_SC_EES1I_EEEaSI_aSI_NS1D_6fusion15FusionCallbacksIS1H_NS1K_17LinearCombinationIaiaiLNS_15FloatRoundStyleE2EEESH_S1J_JEEENS4_5SM1004TMEM4LOAD26SM100_TMEM_LOAD_16dp32b32xESZ_NS10_INS11_ILi2ELi4ELi3EEES14_NSR_INS5_IJS15_SF_EEENS5_IJSF_SC_EEEEEEENS4_39AutoVectorizingCopyWithAssumedAlignmentILi128EEENS4_14SM90_TMA_STOREES1Y_S20_S20_EEEvvEEEEvNT_6ParamsE) ;  /* 0xffffff5804887950 */ /* 0x000fea0003c3ffff */
        .weak           $__internal_2_$__cuda_sm10x_tcgen05_guardrail_trap_unallocated_columns_being_dealloced
        .type           $__internal_2_$__cuda_sm10x_tcgen05_guardrail_trap_unallocated_columns_being_dealloced,@function
        .size           $__internal_2_$__cuda_sm10x_tcgen05_guardrail_trap_unallocated_columns_being_dealloced,(.L_x_286 - $__internal_2_$__cuda_sm10x_tcgen05_guardrail_trap_unallocated_columns_being_dealloced)
$__internal_2_$__cuda_sm10x_tcgen05_guardrail_trap_unallocated_columns_being_dealloced:
[----:B------:R-:W-:Y:S05]  /*a5e0*/  BPT.TRAP 0x1 ;  /* 0x000000040000795c */ /* 0x000fea0000300000 */
[----:B------:R-:W-:-:S04]  /*a5f0*/  HFMA2 R3, -RZ, RZ, 0, 0 ;  /* 0x00000000ff037431 */ /* 0x000fc800000001ff */
[----:B------:R-:W-:Y:S05]  /*a600*/  RET.REL.NODEC R2 `(_ZN7cutlass13device_kernelINS_4gemm6kernel13GemmUniversalIN4cute5tupleIJiiiiEEENS1_10collective13CollectiveMmaINS1_35MainloopSm100TmaUmmaWarpSpecializedILi54ELi2ELi4ENS5_IJNS4_1CILi4EEENSA_ILi1EEESC_EEEEENS5_IJNSA_ILi64EEESF_NSA_ILi32EEEEEEaNS5_IJlSC_lEEEaSI_NS4_8TiledMMAINS4_8MMA_AtomIJNS4_15SM100_MMA_S8_SSIaaiLi64ELi64ELNS4_4UMMA5MajorE0ELSN_0ELNSM_8SaturateE0EEEEEENS4_6LayoutINS5_IJSC_SC_SC_EEENS5_IJNSA_ILi0EEEST_ST_EEEEENS5_IJNS4_10UnderscoreESW_SW_EEEEENS4_13SM90_TMA_LOADENS4_14ComposedLayoutINS4_7SwizzleILi1ELi4ELi3EEENS4_18smem_ptr_flag_bitsILi8EEENSR_INS5_IJNSA_ILi8EEESG_EEENS5_IJSG_SC_EEEEEEEvNS4_8identityENS4_23SM90_TMA_LOAD_MULTICASTES19_vS1A_EENS_8epilogue10collective18CollectiveEpilogueINS1D_23Sm100TmaWarpSpecializedILi1ELi1ELi32ELb0ELb0EEEJSH_NS5_IJNSR_ISF_SC_EES1I_EEEaSI_aSI_NS1D_6fusion15FusionCallbacksIS1H_NS1K_17LinearCombinationIaiaiLNS_15FloatRoundStyleE2EEESH_S1J_JEEENS4_5SM1004TMEM4LOAD26SM100_TMEM_LOAD_16dp32b32xESZ_NS10_INS11_ILi2ELi4ELi3EEES14_NSR_INS5_IJS15_SF_EEENS5_IJSF_SC_EEEEEEENS4_39AutoVectorizingCopyWithAssumedAlignmentILi128EEENS4_14SM90_TMA_STOREES1Y_S20_S20_EEEvvEEEEvNT_6ParamsE) ;  /* 0xffffff58027c7950 */ /* 0x000fea0003c3ffff */
.L_x_285:
[----:B------:R-:W-:-:S00]  /*a610*/  BRA `(.L_x_285) ;  /* 0xfffffffc00fc7947 */ /* 0x000fc0000383ffff */
[----:B------:R-:W-:-:S00]  /*a620*/  NOP ;  /* 0x0000000000007918 */ /* 0x000fc00000000000 */
        /* <DEDUP_REMOVED lines=13> */
.L_x_286:


//--------------------- .nv.global.init           --------------------------
	.section	.nv.global.init,"aw",@progbits
.nv.global.init:
	.type		$str$27,@object
	.size		$str$27,($str$28 - $str$27)
$str$27:
        /*0000*/ 	.byte	0x28, 0x61, 0x64, 0x64, 0x72, 0x65, 0x73, 0x73, 0x20, 0x26, 0x20, 0x6d, 0x61, 0x73, 0x6b, 0x29
        /*0010*/ 	.byte	0x20, 0x3d, 0x3d, 0x20, 0x30, 0x00
	.type		$str$28,@object
	.size		$str$28,($str$26 - $str$28)
$str$28:
        /*0016*/ 	.byte	0x2f, 0x74, 0x6d, 0x70, 0x2f, 0x63, 0x75, 0x74, 0x6c, 0x61, 0x73, 0x73, 0x5f, 0x73, 0x77, 0x65
        /*0026*/ 	.byte	0x65, 0x70, 0x5f, 0x73, 0x72, 0x63, 0x2f, 0x69, 0x6e, 0x63, 0x6c, 0x75, 0x64, 0x65, 0x2f, 0x63
        /*0036*/ 	.byte	0x75, 0x74, 0x65, 0x2f, 0x70, 0x6f, 0x69, 0x6e, 0x74, 0x65, 0x72, 0x5f, 0x66, 0x6c, 0x61, 0x67
        /*0046*/ 	.byte	0x67, 0x65, 0x64, 0x2e, 0x68, 0x70, 0x70, 0x00
	.type		$str$26,@object
	.size		$str$26,($str$25 - $str$26)
$str$26:
        /*004e*/ 	.byte	0x2f, 0x74, 0x6d, 0x70, 0x2f, 0x63, 0x75, 0x74, 0x6c, 0x61, 0x73, 0x73, 0x5f, 0x73, 0x77, 0x65
        /*005e*/ 	.byte	0x65, 0x70, 0x5f, 0x73, 0x72, 0x63, 0x2f, 0x69, 0x6e, 0x63, 0x6c, 0x75, 0x64, 0x65, 0x2f, 0x63
        /*006e*/ 	.byte	0x75, 0x74, 0x65, 0x2f, 0x61, 0x74, 0x6f, 0x6d, 0x2f, 0x63, 0x6f, 0x70, 0x79, 0x5f, 0x74, 0x72
        /*007e*/ 	.byte	0x61, 0x69, 0x74, 0x73, 0x5f, 0x73, 0x6d, 0x31, 0x30, 0x30, 0x2e, 0x68, 0x70, 0x70, 0x00
	.type		$str$25,@object
	.size		$str$25,(__unnamed_1 - $str$25)
$str$25:
        /*008d*/ 	.byte	0x28, 0x28, 0x75, 0x69, 0x6e, 0x74, 0x33, 0x32, 0x5f, 0x74, 0x28, 0x74, 0x68, 0x72, 0x65, 0x61
        /*009d*/ 	.byte	0x64, 0x49, 0x64, 0x78, 0x2e, 0x78, 0x29, 0x20, 0x2f, 0x20, 0x33, 0x32, 0x29, 0x20, 0x25, 0x20
        /*00ad*/ 	.byte	0x34, 0x29, 0x20, 0x3d, 0x3d, 0x20, 0x28, 0x28, 0x28, 0x74, 0x6d, 0x65, 0x6d, 0x5f, 0x61, 0x64
        /*00bd*/ 	.byte	0x64, 0x72, 0x20, 0x3e, 0x3e, 0x20, 0x31, 0x36, 0x29, 0x20, 0x2f, 0x20, 0x33, 0x32, 0x29, 0x20
        /*00cd*/ 	.byte	0x25, 0x20, 0x34, 0x29, 0x00
	.type		__unnamed_1,@object
	.size		__unnamed_1,(__unnamed_2 - __unnamed_1)
__unnamed_1:
        /*00d2*/ 	.byte	0x61, 0x75, 0x74, 0x6f, 0x20, 0x63, 0x75, 0x74, 0x65, 0x3a, 0x3a, 0x61, 0x73, 0x5f, 0x70, 0x6f
        /* <DEDUP_REMOVED lines=24> */
        /*0262*/ 	.byte	0x00
	.type		__unnamed_2,@object
	.size		__unnamed_2,(.L_2 - __unnamed_2)
__unnamed_2:
        /* <DEDUP_REMOVED lines=41> */
.L_2:


//--------------------- .nv.shared._ZN7cutlass13device_kernelINS_4gemm6kernel13GemmUniversalIN4cute5tupleIJiiiiEEENS1_10collective13CollectiveMmaINS1_35MainloopSm100TmaUmmaWarpSpecializedILi54ELi2ELi4ENS5_IJNS4_1CILi4EEENSA_ILi1EEESC_EEEEENS5_IJNSA_ILi64EEESF_NSA_ILi32EEEEEEaNS5_IJlSC_lEEEaSI_NS4_8TiledMMAINS4_8MMA_AtomIJNS4_15SM100_MMA_S8_SSIaaiLi64ELi64ELNS4_4UMMA5MajorE0ELSN_0ELNSM_8SaturateE0EEEEEENS4_6LayoutINS5_IJSC_SC_SC_EEENS5_IJNSA_ILi0EEEST_ST_EEEEENS5_IJNS4_10UnderscoreESW_SW_EEEEENS4_13SM90_TMA_LOADENS4_14ComposedLayoutINS4_7SwizzleILi1ELi4ELi3EEENS4_18smem_ptr_flag_bitsILi8EEENSR_INS5_IJNSA_ILi8EEESG_EEENS5_IJSG_SC_EEEEEEEvNS4_8identityENS4_23SM90_TMA_LOAD_MULTICASTES19_vS1A_EENS_8epilogue10collective18CollectiveEpilogueINS1D_23Sm100TmaWarpSpecializedILi1ELi1ELi32ELb0ELb0EEEJSH_NS5_IJNSR_ISF_SC_EES1I_EEEaSI_aSI_NS1D_6fusion15FusionCallbacksIS1H_NS1K_17LinearCombinationIaiaiLNS_15FloatRoundStyleE2EEESH_S1J_JEEENS4_5SM1004TMEM4LOAD26SM100_TMEM_LOAD_16dp32b32xESZ_NS10_INS11_ILi2ELi4ELi3EEES14_NSR_INS5_IJS15_SF_EEENS5_IJSF_SC_EEEEEEENS4_39AutoVectorizingCopyWithAssumedAlignmentILi128EEENS4_14SM90_TMA_STOREES1Y_S20_S20_EEEvvEEEEvNT_6ParamsE --------------------------
	.section	.nv.shared._ZN7cutlass13device_kernelINS_4gemm6kernel13GemmUniversalIN4cute5tupleIJiiiiEEENS1_10collective13CollectiveMmaINS1_35MainloopSm100TmaUmmaWarpSpecializedILi54ELi2ELi4ENS5_IJNS4_1CILi4EEENSA_ILi1EEESC_EEEEENS5_IJNSA_ILi64EEESF_NSA_ILi32EEEEEEaNS5_IJlSC_lEEEaSI_NS4_8TiledMMAINS4_8MMA_AtomIJNS4_15SM100_MMA_S8_SSIaaiLi64ELi64ELNS4_4UMMA5MajorE0ELSN_0ELNSM_8SaturateE0EEEEEENS4_6LayoutINS5_IJSC_SC_SC_EEENS5_IJNSA_ILi0EEEST_ST_EEEEENS5_IJNS4_10UnderscoreESW_SW_EEEEENS4_13SM90_TMA_LOADENS4_14ComposedLayoutINS4_7SwizzleILi1ELi4ELi3EEENS4_18smem_ptr_flag_bitsILi8EEENSR_INS5_IJNSA_ILi8EEESG_EEENS5_IJSG_SC_EEEEEEEvNS4_8identityENS4_23SM90_TMA_LOAD_MULTICASTES19_vS1A_EENS_8epilogue10collective18CollectiveEpilogueINS1D_23Sm100TmaWarpSpecializedILi1ELi1ELi32ELb0ELb0EEEJSH_NS5_IJNSR_ISF_SC_EES1I_EEEaSI_aSI_NS1D_6fusion15FusionCallbacksIS1H_NS1K_17LinearCombinationIaiaiLNS_15FloatRoundStyleE2EEESH_S1J_JEEENS4_5SM1004TMEM4LOAD26SM100_TMEM_LOAD_16dp32b32xESZ_NS10_INS11_ILi2ELi4ELi3EEES14_NSR_INS5_IJS15_SF_EEENS5_IJSF_SC_EEEEEEENS4_39AutoVectorizingCopyWithAssumedAlignmentILi128EEENS4_14SM90_TMA_STOREES1Y_S20_S20_EEEvvEEEEvNT_6ParamsE,"aw",@nobits
	.sectionflags	@""
	.align	16
	.zero		1024


//--------------------- .nv.shared.reserved.0     --------------------------
	.section	.nv.shared.reserved.0,"aw",@nobits
	.weak		__nv_reservedSMEM_offset_0_alias
	.size		__nv_reservedSMEM_offset_0_alias, 0, 64
	.other		__nv_reservedSMEM_offset_0_alias,@"STO_CUDA_RESERVED_SHARED STV_DEFAULT"
__nv_reservedSMEM_offset_0_alias:
	.zero		0
.nv.shared.reserved.0:
	.zero		64
	.weak		__nv_reservedSMEM_tcgen05_partition
	.type		__nv_reservedSMEM_tcgen05_partition,@object
	.size		__nv_reservedSMEM_tcgen05_partition,(.L_0 - __nv_reservedSMEM_tcgen05_partition)
__nv_reservedSMEM_tcgen05_partition:
	.zero		32
.L_0:


//--------------------- .nv.global                --------------------------
	.section	.nv.global,"aw",@nobits
.nv.global:
	.type		_ZN40_INTERNAL_55285a8b_4_k_cu_c2cc31e1_248754cute1_E,@object
	.size		_ZN40_INTERNAL_55285a8b_4_k_cu_c2cc31e1_248754cute1_E,(_ZN40_INTERNAL_55285a8b_4_k_cu_c2cc31e1_248754cuda3std3__45__cpo6cbeginE - _ZN40_INTERNAL_55285a8b_4_k_cu_c2cc31e1_248754cute1_E)
_ZN40_INTERNAL_55285a8b_4_k_cu_c2cc31e1_248754cute1_E:
	.zero		1
	.type		_ZN40_INTERNAL_55285a8b_4_k_cu_c2cc31e1_248754cuda3std3__45__cpo6cbeginE,@object
	.size		_ZN40_INTERNAL_55285a8b_4_k_cu_c2cc31e1_248754cuda3std3__45__cpo6cbeginE,(_ZN40_INTERNAL_55285a8b_4_k_cu_c2cc31e1_248754cuda3std3__48in_placeE - _ZN40_INTERNAL_55285a8b_4_k_cu_c2cc31e1_248754cuda3std3__45__cpo6cbeginE)
_ZN40_INTERNAL_55285a8b_4_k_cu_c2cc31e1_248754cuda3std3__45__cpo6cbeginE:
	.zero		1
	.type		_ZN40_INTERNAL_55285a8b_4_k_cu_c2cc31e1_248754cuda3std3__48in_placeE,@object
	.size		_ZN40_INTERNAL_55285a8b_4_k_cu_c2cc31e1_248754cuda3std3__48in_placeE,(_ZN40_INTERNAL_55285a8b_4_k_cu_c2cc31e1_248754cuda3std6ranges3__45__cpo9iter_moveE - _ZN40_INTERNAL_55285a8b_4_k_cu_c2cc31e1_248754cuda3std3__48in_placeE)
_ZN40_INTERNAL_55285a8b_4_k_cu_c2cc31e1_248754cuda3std3__48in_placeE:
	.zero		1
	.type		_ZN40_INTERNAL_55285a8b_4_k_cu_c2cc31e1_248754cuda3std6ranges3__45__cpo9iter_moveE,@object
	.size		_ZN40_INTERNAL_55285a8b_4_k_cu_c2cc31e1_248754cuda3std6ranges3__45__cpo9iter_moveE,(_ZN40_INTERNAL_55285a8b_4_k_cu_c2cc31e1_248754cuda3std3__45__cpo5beginE - _ZN40_INTERNAL_55285a8b_4_k_cu_c2cc31e1_248754cuda3std6ranges3__45__cpo9iter_moveE)
_ZN40_INTERNAL_55285a8b_4_k_cu_c2cc31e1_248754cuda3std6ranges3__45__cpo9iter_moveE:
	.zero		1
	.type		_ZN40_INTERNAL_55285a8b_4_k_cu_c2cc31e1_248754cuda3std3__45__cpo5beginE,@object
	.size		_ZN40_INTERNAL_55285a8b_4_k_cu_c2cc31e1_248754cuda3std3__45__cpo5beginE,(_ZN40_INTERNAL_55285a8b_4_k_cu_c2cc31e1_248754cuda3std3__442_GLOBAL__N__55285a8b_4_k_cu_c2cc31e1_248756ignoreE - _ZN40_INTERNAL_55285a8b_4_k_cu_c2cc31e1_248754cuda3std3__45__cpo5beginE)
_ZN40_INTERNAL_55285a8b_4_k_cu_c2cc31e1_248754cuda3std3__45__cpo5beginE:
	.zero		1
	.type		_ZN40_INTERNAL_55285a8b_4_k_cu_c2cc31e1_248754cuda3std3__442_GLOBAL__N__55285a8b_4_k_cu_c2cc31e1_248756ignoreE,@object
	.size		_ZN40_INTERNAL_55285a8b_4_k_cu_c2cc31e1_248754cuda3std3__442_GLOBAL__N__55285a8b_4_k_cu_c2cc31e1_248756ignoreE,(_ZN40_INTERNAL_55285a8b_4_k_cu_c2cc31e1_248754cute7productE - _ZN40_INTERNAL_55285a8b_4_k_cu_c2cc31e1_248754cuda3std3__442_GLOBAL__N__55285a8b_4_k_cu_c2cc31e1_248756ignoreE)
_ZN40_INTERNAL_55285a8b_4_k_cu_c2cc31e1_248754cuda3std3__442_GLOBAL__N__55285a8b_4_k_cu_c2cc31e1_248756ignoreE:
	.zero		1
	.type		_ZN40_INTERNAL_55285a8b_4_k_cu_c2cc31e1_248754cute7productE,@object
	.size		_ZN40_INTERNAL_55285a8b_4_k_cu_c2cc31e1_248754cute7productE,(_ZN40_INTERNAL_55285a8b_4_k_cu_c2cc31e1_248754cuda3std3__45__cpo3endE - _ZN40_INTERNAL_55285a8b_4_k_cu_c2cc31e1_248754cute7productE)
_ZN40_INTERNAL_55285a8b_4_k_cu_c2cc31e1_248754cute7productE:
	.zero		1
	.type		_ZN40_INTERNAL_55285a8b_4_k_cu_c2cc31e1_248754cuda3std3__45__cpo3endE,@object
	.size		_ZN40_INTERNAL_55285a8b_4_k_cu_c2cc31e1_248754cuda3std3__45__cpo3endE,(_ZN40_INTERNAL_55285a8b_4_k_cu_c2cc31e1_248754cuda3std3__419piecewise_constructE - _ZN40_INTERNAL_55285a8b_4_k_cu_c2cc31e1_248754cuda3std3__45__cpo3endE)
_ZN40_INTERNAL_55285a8b_4_k_cu_c2cc31e1_248754cuda3std3__45__cpo3endE:
	.zero		1
	.type		_ZN40_INTERNAL_55285a8b_4_k_cu_c2cc31e1_248754cuda3std3__419piecewise_constructE,@object
	.size		_ZN40_INTERNAL_55285a8b_4_k_cu_c2cc31e1_248754cuda3std3__419piecewise_constructE,(_ZN40_INTERNAL_55285a8b_4_k_cu_c2cc31e1_248754cuda3std3__45__cpo4cendE - _ZN40_INTERNAL_55285a8b_4_k_cu_c2cc31e1_248754cuda3std3__419piecewise_constructE)
_ZN40_INTERNAL_55285a8b_4_k_cu_c2cc31e1_248754cuda3std3__419piecewise_constructE:
	.zero		1
	.type		_ZN40_INTERNAL_55285a8b_4_k_cu_c2cc31e1_248754cuda3std3__45__cpo4cendE,@object
	.size		_ZN40_INTERNAL_55285a8b_4_k_cu_c2cc31e1_248754cuda3std3__45__cpo4cendE,(_ZN40_INTERNAL_55285a8b_4_k_cu_c2cc31e1_248754cuda3std6ranges3__45__cpo4swapE - _ZN40_INTERNAL_55285a8b_4_k_cu_c2cc31e1_248754cuda3std3__45__cpo4cendE)
_ZN40_INTERNAL_55285a8b_4_k_cu_c2cc31e1_248754cuda3std3__45__cpo4cendE:
	.zero		1
	.type		_ZN40_INTERNAL_55285a8b_4_k_cu_c2cc31e1_248754cuda3std6ranges3__45__cpo4swapE,@object
	.size		_ZN40_INTERNAL_55285a8b_4_k_cu_c2cc31e1_248754cuda3std6ranges3__45__cpo4swapE,(.L_10 - _ZN40_INTERNAL_55285a8b_4_k_cu_c2cc31e1_248754cuda3std6ranges3__45__cpo4swapE)
_ZN40_INTERNAL_55285a8b_4_k_cu_c2cc31e1_248754cuda3std6ranges3__45__cpo4swapE:
	.zero		1
.L_10:


//--------------------- .nv.constant0._ZN7cutlass13device_kernelINS_4gemm6kernel13GemmUniversalIN4cute5tupleIJiiiiEEENS1_10collective13CollectiveMmaINS1_35MainloopSm100TmaUmmaWarpSpecializedILi54ELi2ELi4ENS5_IJNS4_1CILi4EEENSA_ILi1EEESC_EEEEENS5_IJNSA_ILi64EEESF_NSA_ILi32EEEEEEaNS5_IJlSC_lEEEaSI_NS4_8TiledMMAINS4_8MMA_AtomIJNS4_15SM100_MMA_S8_SSIaaiLi64ELi64ELNS4_4UMMA5MajorE0ELSN_0ELNSM_8SaturateE0EEEEEENS4_6LayoutINS5_IJSC_SC_SC_EEENS5_IJNSA_ILi0EEEST_ST_EEEEENS5_IJNS4_10UnderscoreESW_SW_EEEEENS4_13SM90_TMA_LOADENS4_14ComposedLayoutINS4_7SwizzleILi1ELi4ELi3EEENS4_18smem_ptr_flag_bitsILi8EEENSR_INS5_IJNSA_ILi8EEESG_EEENS5_IJSG_SC_EEEEEEEvNS4_8identityENS4_23SM90_TMA_LOAD_MULTICASTES19_vS1A_EENS_8epilogue10collective18CollectiveEpilogueINS1D_23Sm100TmaWarpSpecializedILi1ELi1ELi32ELb0ELb0EEEJSH_NS5_IJNSR_ISF_SC_EES1I_EEEaSI_aSI_NS1D_6fusion15FusionCallbacksIS1H_NS1K_17LinearCombinationIaiaiLNS_15FloatRoundStyleE2EEESH_S1J_JEEENS4_5SM1004TMEM4LOAD26SM100_TMEM_LOAD_16dp32b32xESZ_NS10_INS11_ILi2ELi4ELi3EEES14_NSR_INS5_IJS15_SF_EEENS5_IJSF_SC_EEEEEEENS4_39AutoVectorizingCopyWithAssumedAlignmentILi128EEENS4_14SM90_TMA_STOREES1Y_S20_S20_EEEvvEEEEvNT_6ParamsE --------------------------
	.section	.nv.constant0._ZN7cutlass13device_kernelINS_4gemm6kernel13GemmUniversalIN4cute5tupleIJiiiiEEENS1_10collective13CollectiveMmaINS1_35MainloopSm100TmaUmmaWarpSpecializedILi54ELi2ELi4ENS5_IJNS4_1CILi4EEENSA_ILi1EEESC_EEEEENS5_IJNSA_ILi64EEESF_NSA_ILi32EEEEEEaNS5_IJlSC_lEEEaSI_NS4_8TiledMMAINS4_8MMA_AtomIJNS4_15SM100_MMA_S8_SSIaaiLi64ELi64ELNS4_4UMMA5MajorE0ELSN_0ELNSM_8SaturateE0EEEEEENS4_6LayoutINS5_IJSC_SC_SC_EEENS5_IJNSA_ILi0EEEST_ST_EEEEENS5_IJNS4_10UnderscoreESW_SW_EEEEENS4_13SM90_TMA_LOADENS4_14ComposedLayoutINS4_7SwizzleILi1ELi4ELi3EEENS4_18smem_ptr_flag_bitsILi8EEENSR_INS5_IJNSA_ILi8EEESG_EEENS5_IJSG_SC_EEEEEEEvNS4_8identityENS4_23SM90_TMA_LOAD_MULTICASTES19_vS1A_EENS_8epilogue10collective18CollectiveEpilogueINS1D_23Sm100TmaWarpSpecializedILi1ELi1ELi32ELb0ELb0EEEJSH_NS5_IJNSR_ISF_SC_EES1I_EEEaSI_aSI_NS1D_6fusion15FusionCallbacksIS1H_NS1K_17LinearCombinationIaiaiLNS_15FloatRoundStyleE2EEESH_S1J_JEEENS4_5SM1004TMEM4LOAD26SM100_TMEM_LOAD_16dp32b32xESZ_NS10_INS11_ILi2ELi4ELi3EEES14_NSR_INS5_IJS15_SF_EEENS5_IJSF_SC_EEEEEEENS4_39AutoVectorizingCopyWithAssumedAlignmentILi128EEENS4_14SM90_TMA_STOREES1Y_S20_S20_EEEvvEEEEvNT_6ParamsE,"a",@progbits
	.sectionflags	@""
	.align	4
.nv.constant0._ZN7cutlass13device_kernelINS_4gemm6kernel13GemmUniversalIN4cute5tupleIJiiiiEEENS1_10collective13CollectiveMmaINS1_35MainloopSm100TmaUmmaWarpSpecializedILi54ELi2ELi4ENS5_IJNS4_1CILi4EEENSA_ILi1EEESC_EEEEENS5_IJNSA_ILi64EEESF_NSA_ILi32EEEEEEaNS5_IJlSC_lEEEaSI_NS4_8TiledMMAINS4_8MMA_AtomIJNS4_15SM100_MMA_S8_SSIaaiLi64ELi64ELNS4_4UMMA5MajorE0ELSN_0ELNSM_8SaturateE0EEEEEENS4_6LayoutINS5_IJSC_SC_SC_EEENS5_IJNSA_ILi0EEEST_ST_EEEEENS5_IJNS4_10UnderscoreESW_SW_EEEEENS4_13SM90_TMA_LOADENS4_14ComposedLayoutINS4_7SwizzleILi1ELi4ELi3EEENS4_18smem_ptr_flag_bitsILi8EEENSR_INS5_IJNSA_ILi8EEESG_EEENS5_IJSG_SC_EEEEEEEvNS4_8identityENS4_23SM90_TMA_LOAD_MULTICASTES19_vS1A_EENS_8epilogue10collective18CollectiveEpilogueINS1D_23Sm100TmaWarpSpecializedILi1ELi1ELi32ELb0ELb0EEEJSH_NS5_IJNSR_ISF_SC_EES1I_EEEaSI_aSI_NS1D_6fusion15FusionCallbacksIS1H_NS1K_17LinearCombinationIaiaiLNS_15FloatRoundStyleE2EEESH_S1J_JEEENS4_5SM1004TMEM4LOAD26SM100_TMEM_LOAD_16dp32b32xESZ_NS10_INS11_ILi2ELi4ELi3EEES14_NSR_INS5_IJS15_SF_EEENS5_IJSF_SC_EEEEEEENS4_39AutoVectorizingCopyWithAssumedAlignmentILi128EEENS4_14SM90_TMA_STOREES1Y_S20_S20_EEEvvEEEEvNT_6ParamsE:
	.zero		2944


//--------------------- SYMBOLS --------------------------

	.type		.nv.reservedSmem.offset0,@object
	.size		.nv.reservedSmem.offset0,0x4
	.type		.nv.reservedSmem.cap,@object
	.size		.nv.reservedSmem.cap,0x4
	.type		__assertfail,@function
